	.target	sm_90a

	.elftype	@"ET_EXEC"


//--------------------- .note.nv.tkinfo           --------------------------
	.section	.note.nv.tkinfo,"",@"SHT_NOTE"
	.sectionflags	@"SHF_NOTE_NV_TKINFO"
	.tkinfo
        /*0018*/ 	.word	0x00000002
        /*0030*/ 	.string	""
        /*0030*/ 	.string	"ptxas"
        /*0030*/ 	.string	"Cuda compilation tools, release 13.0, V13.0.88"
        /*0030*/ 	.string	"Build cuda_13.0.r13.0/compiler.36424714_0"
        /*0030*/ 	.string	"-arch sm_90a -m 64 "



//--------------------- .note.nv.cuinfo           --------------------------
	.section	.note.nv.cuinfo,"",@"SHT_NOTE"
	.sectionflags	@"SHF_NOTE_NV_CUINFO"
        /*0018*/ 	.short	0x0002
        /*001a*/ 	.short	0x005a
        /*001c*/ 	.short	0x0082
	.zero		2


//--------------------- .nv.info                  --------------------------
	.section	.nv.info,"",@"SHT_CUDA_INFO"
	.align	4


	//----- nvinfo : EIATTR_REGCOUNT
	.align		4
        /*0000*/ 	.byte	0x04, 0x2f
        /*0002*/ 	.short	(.L_15 - .L_14)
	.align		4
.L_14:
        /*0004*/ 	.word	index@(_ZN7cutlass13device_kernelINS_4gemm6kernel13GemmUniversalIN4cute5tupleIJiiiiEEENS1_10collective13CollectiveMmaINS1_34MainloopSm90TmaGmmaWarpSpecializedILi2ENS5_IJNS4_1CILi1EEESB_SB_EEENS1_35KernelTmaWarpSpecializedCooperativeEEENS5_IJNSA_ILi192EEENSA_ILi512EEENSA_ILi64EEEEEENS_6half_tENS5_IJlSB_lEEESJ_SK_NS4_8TiledMMAINS4_8MMA_AtomIJNS4_4SM904GMMA26MMA_64x256x16_F32F16F16_SSILNSO_5MajorE0ELSQ_0ELNSO_7ScaleInE1ELSR_1EEEEEENS4_6LayoutINS5_IJNSA_ILi2EEESB_SB_EEENS5_IJSB_NSA_ILi0EEESX_EEEEENS5_IJNS4_10UnderscoreES10_S10_EEEEENS4_13SM90_TMA_LOADENS4_14ComposedLayoutINS4_7SwizzleILi3ELi4ELi3EEENS4_18smem_ptr_flag_bitsILi16EEENSU_INS5_IJNSA_ILi8EEESH_EEENS5_IJSH_SB_EEEEEEEvNS4_8identityES13_S1D_vS1E_EENS_8epilogue10collective6detail29Sm90TmaWarpSpecializedAdapterINS1H_15DefaultEpilogueISJ_SK_SK_NS1G_6thread17LinearCombinationISJ_Li1EffLNS1L_9ScaleType4KindE0ELNS_15FloatRoundStyleE2ESJ_EENS1_15EpilogueDefaultEEEEEvvEEEEvNT_6ParamsE)
        /*0008*/ 	.word	0x000000a8


	//----- nvinfo : EIATTR_FRAME_SIZE
	.align		4
.L_15:
        /*000c*/ 	.byte	0x04, 0x11
        /*000e*/ 	.short	(.L_17 - .L_16)
	.align		4
.L_16:
        /*0010*/ 	.word	index@(_ZN7cutlass13device_kernelINS_4gemm6kernel13GemmUniversalIN4cute5tupleIJiiiiEEENS1_10collective13CollectiveMmaINS1_34MainloopSm90TmaGmmaWarpSpecializedILi2ENS5_IJNS4_1CILi1EEESB_SB_EEENS1_35KernelTmaWarpSpecializedCooperativeEEENS5_IJNSA_ILi192EEENSA_ILi512EEENSA_ILi64EEEEEENS_6half_tENS5_IJlSB_lEEESJ_SK_NS4_8TiledMMAINS4_8MMA_AtomIJNS4_4SM904GMMA26MMA_64x256x16_F32F16F16_SSILNSO_5MajorE0ELSQ_0ELNSO_7ScaleInE1ELSR_1EEEEEENS4_6LayoutINS5_IJNSA_ILi2EEESB_SB_EEENS5_IJSB_NSA_ILi0EEESX_EEEEENS5_IJNS4_10UnderscoreES10_S10_EEEEENS4_13SM90_TMA_LOADENS4_14ComposedLayoutINS4_7SwizzleILi3ELi4ELi3EEENS4_18smem_ptr_flag_bitsILi16EEENSU_INS5_IJNSA_ILi8EEESH_EEENS5_IJSH_SB_EEEEEEEvNS4_8identityES13_S1D_vS1E_EENS_8epilogue10collective6detail29Sm90TmaWarpSpecializedAdapterINS1H_15DefaultEpilogueISJ_SK_SK_NS1G_6thread17LinearCombinationISJ_Li1EffLNS1L_9ScaleType4KindE0ELNS_15FloatRoundStyleE2ESJ_EENS1_15EpilogueDefaultEEEEEvvEEEEvNT_6ParamsE)
        /*0014*/ 	.word	0x00001ae8


	//----- nvinfo : EIATTR_MIN_STACK_SIZE
	.align		4
.L_17:
        /*0018*/ 	.byte	0x04, 0x12
        /*001a*/ 	.short	(.L_19 - .L_18)
	.align		4
.L_18:
        /*001c*/ 	.word	index@(_ZN7cutlass13device_kernelINS_4gemm6kernel13GemmUniversalIN4cute5tupleIJiiiiEEENS1_10collective13CollectiveMmaINS1_34MainloopSm90TmaGmmaWarpSpecializedILi2ENS5_IJNS4_1CILi1EEESB_SB_EEENS1_35KernelTmaWarpSpecializedCooperativeEEENS5_IJNSA_ILi192EEENSA_ILi512EEENSA_ILi64EEEEEENS_6half_tENS5_IJlSB_lEEESJ_SK_NS4_8TiledMMAINS4_8MMA_AtomIJNS4_4SM904GMMA26MMA_64x256x16_F32F16F16_SSILNSO_5MajorE0ELSQ_0ELNSO_7ScaleInE1ELSR_1EEEEEENS4_6LayoutINS5_IJNSA_ILi2EEESB_SB_EEENS5_IJSB_NSA_ILi0EEESX_EEEEENS5_IJNS4_10UnderscoreES10_S10_EEEEENS4_13SM90_TMA_LOADENS4_14ComposedLayoutINS4_7SwizzleILi3ELi4ELi3EEENS4_18smem_ptr_flag_bitsILi16EEENSU_INS5_IJNSA_ILi8EEESH_EEENS5_IJSH_SB_EEEEEEEvNS4_8identityES13_S1D_vS1E_EENS_8epilogue10collective6detail29Sm90TmaWarpSpecializedAdapterINS1H_15DefaultEpilogueISJ_SK_SK_NS1G_6thread17LinearCombinationISJ_Li1EffLNS1L_9ScaleType4KindE0ELNS_15FloatRoundStyleE2ESJ_EENS1_15EpilogueDefaultEEEEEvvEEEEvNT_6ParamsE)
        /*0020*/ 	.word	0x00001ae8
.L_19:


//--------------------- .nv.compat                --------------------------
	.section	.nv.compat,"",@"SHT_CUDA_COMPAT_INFO"
	.align	4
        /*0000*/ 	.byte	0x02, 0x09, 0x01, 0x00, 0x02, 0x02, 0x04, 0x00, 0x02, 0x05, 0x05, 0x00, 0x03, 0x07, 0x01, 0x01
        /*0010*/ 	.byte	0x02, 0x03, 0x01, 0x00, 0x02, 0x06, 0x01, 0x00, 0x04, 0x0b, 0x08, 0x00, 0x00, 0x00, 0x00, 0x00
        /*0020*/ 	.byte	0x00, 0x00, 0x00, 0x00


//--------------------- .nv.info._ZN7cutlass13device_kernelINS_4gemm6kernel13GemmUniversalIN4cute5tupleIJiiiiEEENS1_10collective13CollectiveMmaINS1_34MainloopSm90TmaGmmaWarpSpecializedILi2ENS5_IJNS4_1CILi1EEESB_SB_EEENS1_35KernelTmaWarpSpecializedCooperativeEEENS5_IJNSA_ILi192EEENSA_ILi512EEENSA_ILi64EEEEEENS_6half_tENS5_IJlSB_lEEESJ_SK_NS4_8TiledMMAINS4_8MMA_AtomIJNS4_4SM904GMMA26MMA_64x256x16_F32F16F16_SSILNSO_5MajorE0ELSQ_0ELNSO_7ScaleInE1ELSR_1EEEEEENS4_6LayoutINS5_IJNSA_ILi2EEESB_SB_EEENS5_IJSB_NSA_ILi0EEESX_EEEEENS5_IJNS4_10UnderscoreES10_S10_EEEEENS4_13SM90_TMA_LOADENS4_14ComposedLayoutINS4_7SwizzleILi3ELi4ELi3EEENS4_18smem_ptr_flag_bitsILi16EEENSU_INS5_IJNSA_ILi8EEESH_EEENS5_IJSH_SB_EEEEEEEvNS4_8identityES13_S1D_vS1E_EENS_8epilogue10collective6detail29Sm90TmaWarpSpecializedAdapterINS1H_15DefaultEpilogueISJ_SK_SK_NS1G_6thread17LinearCombinationISJ_Li1EffLNS1L_9ScaleType4KindE0ELNS_15FloatRoundStyleE2ESJ_EENS1_15EpilogueDefaultEEEEEvvEEEEvNT_6ParamsE --------------------------
	.section	.nv.info._ZN7cutlass13device_kernelINS_4gemm6kernel13GemmUniversalIN4cute5tupleIJiiiiEEENS1_10collective13CollectiveMmaINS1_34MainloopSm90TmaGmmaWarpSpecializedILi2ENS5_IJNS4_1CILi1EEESB_SB_EEENS1_35KernelTmaWarpSpecializedCooperativeEEENS5_IJNSA_ILi192EEENSA_ILi512EEENSA_ILi64EEEEEENS_6half_tENS5_IJlSB_lEEESJ_SK_NS4_8TiledMMAINS4_8MMA_AtomIJNS4_4SM904GMMA26MMA_64x256x16_F32F16F16_SSILNSO_5MajorE0ELSQ_0ELNSO_7ScaleInE1ELSR_1EEEEEENS4_6LayoutINS5_IJNSA_ILi2EEESB_SB_EEENS5_IJSB_NSA_ILi0EEESX_EEEEENS5_IJNS4_10UnderscoreES10_S10_EEEEENS4_13SM90_TMA_LOADENS4_14ComposedLayoutINS4_7SwizzleILi3ELi4ELi3EEENS4_18smem_ptr_flag_bitsILi16EEENSU_INS5_IJNSA_ILi8EEESH_EEENS5_IJSH_SB_EEEEEEEvNS4_8identityES13_S1D_vS1E_EENS_8epilogue10collective6detail29Sm90TmaWarpSpecializedAdapterINS1H_15DefaultEpilogueISJ_SK_SK_NS1G_6thread17LinearCombinationISJ_Li1EffLNS1L_9ScaleType4KindE0ELNS_15FloatRoundStyleE2ESJ_EENS1_15EpilogueDefaultEEEEEvvEEEEvNT_6ParamsE,"",@"SHT_CUDA_INFO"
	.sectionflags	@""
	.align	4


	//----- nvinfo : EIATTR_CUDA_API_VERSION
	.align		4
        /*0000*/ 	.byte	0x04, 0x37
        /*0002*/ 	.short	(.L_21 - .L_20)
.L_20:
        /*0004*/ 	.word	0x00000082


	//----- nvinfo : EIATTR_KPARAM_INFO
	.align		4
.L_21:
        /*0008*/ 	.byte	0x04, 0x17
        /*000a*/ 	.short	(.L_23 - .L_22)
.L_22:
        /*000c*/ 	.word	0x00000000
        /*0010*/ 	.short	0x0000
        /*0012*/ 	.short	0x0070
        /*0014*/ 	.byte	0x00, 0xf0, 0x01, 0x10


	//----- nvinfo : EIATTR_SPARSE_MMA_MASK
	.align		4
.L_23:
        /*0018*/ 	.byte	0x03, 0x50
        /*001a*/ 	.short	0x0000


	//----- nvinfo : EIATTR_MAXREG_COUNT
	.align		4
        /*001c*/ 	.byte	0x03, 0x1b
        /*001e*/ 	.short	0x00a8


	//----- nvinfo : EIATTR_NUM_BARRIERS
	.align		4
        /*0020*/ 	.byte	0x02, 0x4c
        /*0022*/ 	.byte	0x01
	.zero		1


	//----- nvinfo : EIATTR_EXTERNS
	.align		4
        /*0024*/ 	.byte	0x04, 0x0f
        /*0026*/ 	.short	(.L_25 - .L_24)


	//   ....[0]....
	.align		4
.L_24:
        /*0028*/ 	.word	index@(__assertfail)


	//----- nvinfo : EIATTR_ANNOTATIONS
	.align		4
.L_25:
        /*002c*/ 	.byte	0x04, 0x55
        /*002e*/ 	.short	(.L_27 - .L_26)


	//   ....[0]....
.L_26:
        /*0030*/ 	.word	0x00000001
        /*0034*/ 	.byte	0x80, 0x05, 0x00, 0x00, 0x01, 0x00, 0x00, 0x00, 0x90, 0x05, 0x00, 0x00, 0x01, 0x00, 0x00, 0x00
        /* <DEDUP_REMOVED lines=2788> */
        /*ae84*/ 	.byte	0x50, 0xf6, 0x03, 0x00, 0x01, 0x00, 0x00, 0x00, 0x70, 0xfc, 0x03, 0x00


	//----- nvinfo : EIATTR_MERCURY_ISA_VERSION
	.align		4
.L_27:
        /*ae90*/ 	.byte	0x03, 0x5f
        /*ae92*/ 	.short	0x0101


	//----- nvinfo : EIATTR_INT_WARP_WIDE_INSTR_OFFSETS
	.align		4
        /*ae94*/ 	.byte	0x04, 0x31
        /*ae96*/ 	.short	(.L_29 - .L_28)


	//   ....[0]....
.L_28:
        /*ae98*/ 	.word	0x000003a0


	//   ....[1]....
        /*ae9c*/ 	.word	0x000003b0


	//   ....[2]....
        /*aea0*/ 	.word	0x000004c0


	//----- nvinfo : EIATTR_COOP_GROUP_MASK_REGIDS
	.align		4
.L_29:
        /*aea4*/ 	.byte	0x04, 0x29
        /*aea6*/ 	.short	(.L_31 - .L_30)


	//   ....[0]....
.L_30:
        /*aea8*/ 	.word	0xffffffff


	//   ....[1]....
        /*aeac*/ 	.word	0xffffffff


	//   ....[2]....
        /*aeb0*/ 	.word	0xffffffff


	//   ....[3]....
        /*aeb4*/ 	.word	0xffffffff


	//   ....[4]....
        /*aeb8*/ 	.word	0xffffffff


	//----- nvinfo : EIATTR_COOP_GROUP_INSTR_OFFSETS
	.align		4
.L_31:
        /*aebc*/ 	.byte	0x04, 0x28
        /*aebe*/ 	.short	(.L_33 - .L_32)


	//   ....[0]....
.L_32:
        /*aec0*/ 	.word	0x00000070


	//   ....[1]....
        /*aec4*/ 	.word	0x00000080


	//   ....[2]....
        /*aec8*/ 	.word	0x00000140


	//   ....[3]....
        /*aecc*/ 	.word	0x00000290


	//   ....[4]....
        /*aed0*/ 	.word	0x00000fe0


	//----- nvinfo : EIATTR_REG_RECONFIG
	.align		4
.L_33:
        /*aed4*/ 	.byte	0x01, 0x54
	.zero		2


	//----- nvinfo : EIATTR_SYSCALL_OFFSETS
	.align		4
        /*aed8*/ 	.byte	0x04, 0x46
        /*aeda*/ 	.short	(.L_35 - .L_34)


	//   ....[0]....
.L_34:
        /*aedc*/ 	.word	0x00001190


	//----- nvinfo : EIATTR_MBARRIER_INSTR_OFFSETS
	.align		4
.L_35:
        /*aee0*/ 	.byte	0x04, 0x39
        /*aee2*/ 	.short	(.L_37 - .L_36)


	//   ....[0]....
.L_36:
        /*aee4*/ 	.word	0x00000240
        /*aee8*/ 	.word	0x000000ff
        /*aeec*/ 	.word	0x00000000
        /*aef0*/ 	.short	0x0100
        /*aef2*/ 	.byte	0x08
	.zero		1


	//   ....[1]....
        /*aef4*/ 	.word	0x00000250
        /*aef8*/ 	.word	0x000000ff
        /*aefc*/ 	.word	0x00000010
        /*af00*/ 	.short	0x0100
        /*af02*/ 	.byte	0x08
	.zero		1


	//   ....[2]....
        /*af04*/ 	.word	0x00000260
        /*af08*/ 	.word	0x000000ff
        /*af0c*/ 	.word	0x00000008
        /*af10*/ 	.short	0x0100
        /*af12*/ 	.byte	0x08
	.zero		1


	//   ....[3]....
        /*af14*/ 	.word	0x00000270
        /*af18*/ 	.word	0x000000ff
        /*af1c*/ 	.word	0x00000018
        /*af20*/ 	.short	0x0100
        /*af22*/ 	.byte	0x08
	.zero		1


	//   ....[4]....
        /*af24*/ 	.word	0x00000520
        /*af28*/ 	.word	0x000000ff
        /*af2c*/ 	.word	0x00000030
        /*af30*/ 	.short	0x0100
        /*af32*/ 	.byte	0x06
	.zero		1


	//   ....[5]....
        /*af34*/ 	.word	0x000005a0
        /*af38*/ 	.word	0x000000ff
        /*af3c*/ 	.word	0x00000038
        /*af40*/ 	.short	0x0100
        /*af42*/ 	.byte	0x06
	.zero		1


	//   ....[6]....
        /*af44*/ 	.word	0x00001230
        /*af48*/ 	.word	0x00000003
        /*af4c*/ 	.word	0x00000000
        /*af50*/ 	.short	0x010a
        /*af52*/ 	.byte	0x3f
	.zero		1


	//   ....[7]....
        /*af54*/ 	.word	0x00001270
        /*af58*/ 	.word	0x00000003
        /*af5c*/ 	.word	0x00000000
        /*af60*/ 	.short	0x010a
        /*af62*/ 	.byte	0x3f
	.zero		1


	//   ....[8]....
        /*af64*/ 	.word	0x0000cf90
        /*af68*/ 	.word	0x000000ff
        /*af6c*/ 	.word	0x00000000
        /*af70*/ 	.short	0x010a
        /*af72*/ 	.byte	0x09
	.zero		1


	//   ....[9]....
        /*af74*/ 	.word	0x0000cfd0
        /*af78*/ 	.word	0x000000ff
        /*af7c*/ 	.word	0x00000000
        /*af80*/ 	.short	0x010a
        /*af82*/ 	.byte	0x09
	.zero		1


	//   ....[10]....
        /*af84*/ 	.word	0x0001a7b0
        /*af88*/ 	.word	0x000000ff
        /*af8c*/ 	.word	0x00000000
        /*af90*/ 	.short	0x0101
        /*af92*/ 	.byte	0x08
	.zero		1


	//   ....[11]....
        /*af94*/ 	.word	0x0001a9a0
        /*af98*/ 	.word	0x000000ff
        /*af9c*/ 	.word	0x00000000
        /*afa0*/ 	.short	0x0101
        /*afa2*/ 	.byte	0x04
	.zero		1


	//   ....[12]....
        /*afa4*/ 	.word	0x0003f1e0
        /*afa8*/ 	.word	0x0000000d
        /*afac*/ 	.word	0x00000010
        /*afb0*/ 	.short	0x010a
        /*afb2*/ 	.byte	0x3f
	.zero		1


	//   ....[13]....
        /*afb4*/ 	.word	0x0003f5c0
        /*afb8*/ 	.word	0x00000002
        /*afbc*/ 	.word	0x00000038
        /*afc0*/ 	.short	0x0101
        /*afc2*/ 	.byte	0x3f
	.zero		1


	//   ....[14]....
        /*afc4*/ 	.word	0x0003fd20
        /*afc8*/ 	.word	0x00000005
        /*afcc*/ 	.word	0x00000000
        /*afd0*/ 	.short	0x010a
        /*afd2*/ 	.byte	0x3f
	.zero		1


	//   ....[15]....
        /*afd4*/ 	.word	0x0003fdb0
        /*afd8*/ 	.word	0x00000003
        /*afdc*/ 	.word	0x00000000
        /*afe0*/ 	.short	0x010a
        /*afe2*/ 	.byte	0x3f
	.zero		1


	//   ....[16]....
        /*afe4*/ 	.word	0x0003fe10
        /*afe8*/ 	.word	0x00000003
        /*afec*/ 	.word	0x00000000
        /*aff0*/ 	.short	0x010a
        /*aff2*/ 	.byte	0x3f
	.zero		1


	//   ....[17]....
        /*aff4*/ 	.word	0x0003fe70
        /*aff8*/ 	.word	0x00000005
        /*affc*/ 	.word	0x00000000
        /*b000*/ 	.short	0x010a
        /*b002*/ 	.byte	0x3f
	.zero		1


	//   ....[18]....
        /*b004*/ 	.word	0x0003ff40
        /*b008*/ 	.word	0x0000000d
        /*b00c*/ 	.word	0x00000010
        /*b010*/ 	.short	0x010a
        /*b012*/ 	.byte	0x3f
	.zero		1


	//   ....[19]....
        /*b014*/ 	.word	0x00040010
        /*b018*/ 	.word	0x00000005
        /*b01c*/ 	.word	0x00000000
        /*b020*/ 	.short	0x010a
        /*b022*/ 	.byte	0x3f
	.zero		1


	//----- nvinfo : EIATTR_NUM_MBARRIERS
	.align		4
.L_37:
        /*b024*/ 	.byte	0x03, 0x38
        /*b026*/ 	.short	0x0006


	//----- nvinfo : EIATTR_EXIT_INSTR_OFFSETS
	.align		4
        /*b028*/ 	.byte	0x04, 0x1c
        /*b02a*/ 	.short	(.L_39 - .L_38)


	//   ....[0]....
.L_38:
        /*b02c*/ 	.word	0x00000600


	//   ....[1]....
        /*b030*/ 	.word	0x00000f00


	//   ....[2]....
        /*b034*/ 	.word	0x0003e7f0


	//   ....[3]....
        /*b038*/ 	.word	0x0003ee70


	//   ....[4]....
        /*b03c*/ 	.word	0x0003fe00


	//----- nvinfo : EIATTR_MAX_THREADS
	.align		4
.L_39:
        /*b040*/ 	.byte	0x04, 0x05
        /*b042*/ 	.short	(.L_41 - .L_40)
.L_40:
        /*b044*/ 	.word	0x00000180
        /*b048*/ 	.word	0x00000001
        /*b04c*/ 	.word	0x00000001


	//----- nvinfo : EIATTR_CRS_STACK_SIZE
	.align		4
.L_41:
        /*b050*/ 	.byte	0x04, 0x1e
        /*b052*/ 	.short	(.L_43 - .L_42)
.L_42:
        /*b054*/ 	.word	0x00000000


	//----- nvinfo : EIATTR_CBANK_PARAM_SIZE
	.align		4
.L_43:
        /*b058*/ 	.byte	0x03, 0x19
        /*b05a*/ 	.short	0x0470


	//----- nvinfo : EIATTR_PARAM_CBANK
	.align		4
        /*b05c*/ 	.byte	0x04, 0x0a
        /*b05e*/ 	.short	(.L_45 - .L_44)
	.align		4
.L_44:
        /*b060*/ 	.word	index@(.nv.constant0._ZN7cutlass13device_kernelINS_4gemm6kernel13GemmUniversalIN4cute5tupleIJiiiiEEENS1_10collective13CollectiveMmaINS1_34MainloopSm90TmaGmmaWarpSpecializedILi2ENS5_IJNS4_1CILi1EEESB_SB_EEENS1_35KernelTmaWarpSpecializedCooperativeEEENS5_IJNSA_ILi192EEENSA_ILi512EEENSA_ILi64EEEEEENS_6half_tENS5_IJlSB_lEEESJ_SK_NS4_8TiledMMAINS4_8MMA_AtomIJNS4_4SM904GMMA26MMA_64x256x16_F32F16F16_SSILNSO_5MajorE0ELSQ_0ELNSO_7ScaleInE1ELSR_1EEEEEENS4_6LayoutINS5_IJNSA_ILi2EEESB_SB_EEENS5_IJSB_NSA_ILi0EEESX_EEEEENS5_IJNS4_10UnderscoreES10_S10_EEEEENS4_13SM90_TMA_LOADENS4_14ComposedLayoutINS4_7SwizzleILi3ELi4ELi3EEENS4_18smem_ptr_flag_bitsILi16EEENSU_INS5_IJNSA_ILi8EEESH_EEENS5_IJSH_SB_EEEEEEEvNS4_8identityES13_S1D_vS1E_EENS_8epilogue10collective6detail29Sm90TmaWarpSpecializedAdapterINS1H_15DefaultEpilogueISJ_SK_SK_NS1G_6thread17LinearCombinationISJ_Li1EffLNS1L_9ScaleType4KindE0ELNS_15FloatRoundStyleE2ESJ_EENS1_15EpilogueDefaultEEEEEvvEEEEvNT_6ParamsE)
        /*b064*/ 	.short	0x0210
        /*b066*/ 	.short	0x0470


	//----- nvinfo : EIATTR_SW_WAR
	.align		4
.L_45:
        /*b068*/ 	.byte	0x04, 0x36
        /*b06a*/ 	.short	(.L_47 - .L_46)
.L_46:
        /*b06c*/ 	.word	0x00000008
.L_47:


//--------------------- .nv.callgraph             --------------------------
	.section	.nv.callgraph,"",@"SHT_CUDA_CALLGRAPH"
	.align	4
	.sectionentsize	8
	.align		4
        /*0000*/ 	.word	0x00000000
	.align		4
        /*0004*/ 	.word	0xffffffff
	.align		4
        /*0008*/ 	.word	index@(_ZN7cutlass13device_kernelINS_4gemm6kernel13GemmUniversalIN4cute5tupleIJiiiiEEENS1_10collective13CollectiveMmaINS1_34MainloopSm90TmaGmmaWarpSpecializedILi2ENS5_IJNS4_1CILi1EEESB_SB_EEENS1_35KernelTmaWarpSpecializedCooperativeEEENS5_IJNSA_ILi192EEENSA_ILi512EEENSA_ILi64EEEEEENS_6half_tENS5_IJlSB_lEEESJ_SK_NS4_8TiledMMAINS4_8MMA_AtomIJNS4_4SM904GMMA26MMA_64x256x16_F32F16F16_SSILNSO_5MajorE0ELSQ_0ELNSO_7ScaleInE1ELSR_1EEEEEENS4_6LayoutINS5_IJNSA_ILi2EEESB_SB_EEENS5_IJSB_NSA_ILi0EEESX_EEEEENS5_IJNS4_10UnderscoreES10_S10_EEEEENS4_13SM90_TMA_LOADENS4_14ComposedLayoutINS4_7SwizzleILi3ELi4ELi3EEENS4_18smem_ptr_flag_bitsILi16EEENSU_INS5_IJNSA_ILi8EEESH_EEENS5_IJSH_SB_EEEEEEEvNS4_8identityES13_S1D_vS1E_EENS_8epilogue10collective6detail29Sm90TmaWarpSpecializedAdapterINS1H_15DefaultEpilogueISJ_SK_SK_NS1G_6thread17LinearCombinationISJ_Li1EffLNS1L_9ScaleType4KindE0ELNS_15FloatRoundStyleE2ESJ_EENS1_15EpilogueDefaultEEEEEvvEEEEvNT_6ParamsE)
	.align		4
        /*000c*/ 	.word	index@(__assertfail)
	.align		4
        /*0010*/ 	.word	0x00000000
	.align		4
        /*0014*/ 	.word	0xfffffffe
	.align		4
        /*0018*/ 	.word	0x00000000
	.align		4
        /*001c*/ 	.word	0xfffffffd
	.align		4
        /*0020*/ 	.word	0x00000000
	.align		4
        /*0024*/ 	.word	0xfffffffc


//--------------------- .nv.constant4             --------------------------
	.section	.nv.constant4,"a",@progbits
	.align	8
	.align		8
.nv.constant4:
        /*0000*/ 	.dword	__assertfail
	.align		8
        /*0008*/ 	.dword	__unnamed_1
	.align		8
        /*0010*/ 	.dword	_ZN39_INTERNAL_bd8ec921_4_k_cu_ee98dc7d_79984cuda3std3__45__cpo5beginE
	.align		8
        /*0018*/ 	.dword	_ZN39_INTERNAL_bd8ec921_4_k_cu_ee98dc7d_79984cuda3std3__45__cpo3endE
	.align		8
        /*0020*/ 	.dword	_ZN39_INTERNAL_bd8ec921_4_k_cu_ee98dc7d_79984cuda3std3__45__cpo6cbeginE
	.align		8
        /*0028*/ 	.dword	_ZN39_INTERNAL_bd8ec921_4_k_cu_ee98dc7d_79984cuda3std3__45__cpo4cendE
	.align		8
        /*0030*/ 	.dword	_ZN39_INTERNAL_bd8ec921_4_k_cu_ee98dc7d_79984cuda3std3__441_GLOBAL__N__bd8ec921_4_k_cu_ee98dc7d_79986ignoreE
	.align		8
        /*0038*/ 	.dword	_ZN39_INTERNAL_bd8ec921_4_k_cu_ee98dc7d_79984cuda3std3__419piecewise_constructE
	.align		8
        /*0040*/ 	.dword	_ZN39_INTERNAL_bd8ec921_4_k_cu_ee98dc7d_79984cuda3std3__48in_placeE
	.align		8
        /*0048*/ 	.dword	_ZN39_INTERNAL_bd8ec921_4_k_cu_ee98dc7d_79984cuda3std6ranges3__45__cpo4swapE
	.align		8
        /*0050*/ 	.dword	_ZN39_INTERNAL_bd8ec921_4_k_cu_ee98dc7d_79984cuda3std6ranges3__45__cpo9iter_moveE
	.align		8
        /*0058*/ 	.dword	_ZN39_INTERNAL_bd8ec921_4_k_cu_ee98dc7d_79984cute7productE
	.align		8
        /*0060*/ 	.dword	_ZN39_INTERNAL_bd8ec921_4_k_cu_ee98dc7d_79984cute1_E
	.align		8
        /*0068*/ 	.dword	$str$22
	.align		8
        /*0070*/ 	.dword	$str$23


//--------------------- .text._ZN7cutlass13device_kernelINS_4gemm6kernel13GemmUniversalIN4cute5tupleIJiiiiEEENS1_10collective13CollectiveMmaINS1_34MainloopSm90TmaGmmaWarpSpecializedILi2ENS5_IJNS4_1CILi1EEESB_SB_EEENS1_35KernelTmaWarpSpecializedCooperativeEEENS5_IJNSA_ILi192EEENSA_ILi512EEENSA_ILi64EEEEEENS_6half_tENS5_IJlSB_lEEESJ_SK_NS4_8TiledMMAINS4_8MMA_AtomIJNS4_4SM904GMMA26MMA_64x256x16_F32F16F16_SSILNSO_5MajorE0ELSQ_0ELNSO_7ScaleInE1ELSR_1EEEEEENS4_6LayoutINS5_IJNSA_ILi2EEESB_SB_EEENS5_IJSB_NSA_ILi0EEESX_EEEEENS5_IJNS4_10UnderscoreES10_S10_EEEEENS4_13SM90_TMA_LOADENS4_14ComposedLayoutINS4_7SwizzleILi3ELi4ELi3EEENS4_18smem_ptr_flag_bitsILi16EEENSU_INS5_IJNSA_ILi8EEESH_EEENS5_IJSH_SB_EEEEEEEvNS4_8identityES13_S1D_vS1E_EENS_8epilogue10collective6detail29Sm90TmaWarpSpecializedAdapterINS1H_15DefaultEpilogueISJ_SK_SK_NS1G_6thread17LinearCombinationISJ_Li1EffLNS1L_9ScaleType4KindE0ELNS_15FloatRoundStyleE2ESJ_EENS1_15EpilogueDefaultEEEEEvvEEEEvNT_6ParamsE --------------------------
	.section	.text._ZN7cutlass13device_kernelINS_4gemm6kernel13GemmUniversalIN4cute5tupleIJiiiiEEENS1_10collective13CollectiveMmaINS1_34MainloopSm90TmaGmmaWarpSpecializedILi2ENS5_IJNS4_1CILi1EEESB_SB_EEENS1_35KernelTmaWarpSpecializedCooperativeEEENS5_IJNSA_ILi192EEENSA_ILi512EEENSA_ILi64EEEEEENS_6half_tENS5_IJlSB_lEEESJ_SK_NS4_8TiledMMAINS4_8MMA_AtomIJNS4_4SM904GMMA26MMA_64x256x16_F32F16F16_SSILNSO_5MajorE0ELSQ_0ELNSO_7ScaleInE1ELSR_1EEEEEENS4_6LayoutINS5_IJNSA_ILi2EEESB_SB_EEENS5_IJSB_NSA_ILi0EEESX_EEEEENS5_IJNS4_10UnderscoreES10_S10_EEEEENS4_13SM90_TMA_LOADENS4_14ComposedLayoutINS4_7SwizzleILi3ELi4ELi3EEENS4_18smem_ptr_flag_bitsILi16EEENSU_INS5_IJNSA_ILi8EEESH_EEENS5_IJSH_SB_EEEEEEEvNS4_8identityES13_S1D_vS1E_EENS_8epilogue10collective6detail29Sm90TmaWarpSpecializedAdapterINS1H_15DefaultEpilogueISJ_SK_SK_NS1G_6thread17LinearCombinationISJ_Li1EffLNS1L_9ScaleType4KindE0ELNS_15FloatRoundStyleE2ESJ_EENS1_15EpilogueDefaultEEEEEvvEEEEvNT_6ParamsE,"ax",@progbits
	.align	128
.text._ZN7cutlass13device_kernelINS_4gemm6kernel13GemmUniversalIN4cute5tupleIJiiiiEEENS1_10collective13CollectiveMmaINS1_34MainloopSm90TmaGmmaWarpSpecializedILi2ENS5_IJNS4_1CILi1EEESB_SB_EEENS1_35KernelTmaWarpSpecializedCooperativeEEENS5_IJNSA_ILi192EEENSA_ILi512EEENSA_ILi64EEEEEENS_6half_tENS5_IJlSB_lEEESJ_SK_NS4_8TiledMMAINS4_8MMA_AtomIJNS4_4SM904GMMA26MMA_64x256x16_F32F16F16_SSILNSO_5MajorE0ELSQ_0ELNSO_7ScaleInE1ELSR_1EEEEEENS4_6LayoutINS5_IJNSA_ILi2EEESB_SB_EEENS5_IJSB_NSA_ILi0EEESX_EEEEENS5_IJNS4_10UnderscoreES10_S10_EEEEENS4_13SM90_TMA_LOADENS4_14ComposedLayoutINS4_7SwizzleILi3ELi4ELi3EEENS4_18smem_ptr_flag_bitsILi16EEENSU_INS5_IJNSA_ILi8EEESH_EEENS5_IJSH_SB_EEEEEEEvNS4_8identityES13_S1D_vS1E_EENS_8epilogue10collective6detail29Sm90TmaWarpSpecializedAdapterINS1H_15DefaultEpilogueISJ_SK_SK_NS1G_6thread17LinearCombinationISJ_Li1EffLNS1L_9ScaleType4KindE0ELNS_15FloatRoundStyleE2ESJ_EENS1_15EpilogueDefaultEEEEEvvEEEEvNT_6ParamsE:
        .type           _ZN7cutlass13device_kernelINS_4gemm6kernel13GemmUniversalIN4cute5tupleIJiiiiEEENS1_10collective13CollectiveMmaINS1_34MainloopSm90TmaGmmaWarpSpecializedILi2ENS5_IJNS4_1CILi1EEESB_SB_EEENS1_35KernelTmaWarpSpecializedCooperativeEEENS5_IJNSA_ILi192EEENSA_ILi512EEENSA_ILi64EEEEEENS_6half_tENS5_IJlSB_lEEESJ_SK_NS4_8TiledMMAINS4_8MMA_AtomIJNS4_4SM904GMMA26MMA_64x256x16_F32F16F16_SSILNSO_5MajorE0ELSQ_0ELNSO_7ScaleInE1ELSR_1EEEEEENS4_6LayoutINS5_IJNSA_ILi2EEESB_SB_EEENS5_IJSB_NSA_ILi0EEESX_EEEEENS5_IJNS4_10UnderscoreES10_S10_EEEEENS4_13SM90_TMA_LOADENS4_14ComposedLayoutINS4_7SwizzleILi3ELi4ELi3EEENS4_18smem_ptr_flag_bitsILi16EEENSU_INS5_IJNSA_ILi8EEESH_EEENS5_IJSH_SB_EEEEEEEvNS4_8identityES13_S1D_vS1E_EENS_8epilogue10collective6detail29Sm90TmaWarpSpecializedAdapterINS1H_15DefaultEpilogueISJ_SK_SK_NS1G_6thread17LinearCombinationISJ_Li1EffLNS1L_9ScaleType4KindE0ELNS_15FloatRoundStyleE2ESJ_EENS1_15EpilogueDefaultEEEEEvvEEEEvNT_6ParamsE,@function
        .size           _ZN7cutlass13device_kernelINS_4gemm6kernel13GemmUniversalIN4cute5tupleIJiiiiEEENS1_10collective13CollectiveMmaINS1_34MainloopSm90TmaGmmaWarpSpecializedILi2ENS5_IJNS4_1CILi1EEESB_SB_EEENS1_35KernelTmaWarpSpecializedCooperativeEEENS5_IJNSA_ILi192EEENSA_ILi512EEENSA_ILi64EEEEEENS_6half_tENS5_IJlSB_lEEESJ_SK_NS4_8TiledMMAINS4_8MMA_AtomIJNS4_4SM904GMMA26MMA_64x256x16_F32F16F16_SSILNSO_5MajorE0ELSQ_0ELNSO_7ScaleInE1ELSR_1EEEEEENS4_6LayoutINS5_IJNSA_ILi2EEESB_SB_EEENS5_IJSB_NSA_ILi0EEESX_EEEEENS5_IJNS4_10UnderscoreES10_S10_EEEEENS4_13SM90_TMA_LOADENS4_14ComposedLayoutINS4_7SwizzleILi3ELi4ELi3EEENS4_18smem_ptr_flag_bitsILi16EEENSU_INS5_IJNSA_ILi8EEESH_EEENS5_IJSH_SB_EEEEEEEvNS4_8identityES13_S1D_vS1E_EENS_8epilogue10collective6detail29Sm90TmaWarpSpecializedAdapterINS1H_15DefaultEpilogueISJ_SK_SK_NS1G_6thread17LinearCombinationISJ_Li1EffLNS1L_9ScaleType4KindE0ELNS_15FloatRoundStyleE2ESJ_EENS1_15EpilogueDefaultEEEEEvvEEEEvNT_6ParamsE,(.L_x_1084 - _ZN7cutlass13device_kernelINS_4gemm6kernel13GemmUniversalIN4cute5tupleIJiiiiEEENS1_10collective13CollectiveMmaINS1_34MainloopSm90TmaGmmaWarpSpecializedILi2ENS5_IJNS4_1CILi1EEESB_SB_EEENS1_35KernelTmaWarpSpecializedCooperativeEEENS5_IJNSA_ILi192EEENSA_ILi512EEENSA_ILi64EEEEEENS_6half_tENS5_IJlSB_lEEESJ_SK_NS4_8TiledMMAINS4_8MMA_AtomIJNS4_4SM904GMMA26MMA_64x256x16_F32F16F16_SSILNSO_5MajorE0ELSQ_0ELNSO_7ScaleInE1ELSR_1EEEEEENS4_6LayoutINS5_IJNSA_ILi2EEESB_SB_EEENS5_IJSB_NSA_ILi0EEESX_EEEEENS5_IJNS4_10UnderscoreES10_S10_EEEEENS4_13SM90_TMA_LOADENS4_14ComposedLayoutINS4_7SwizzleILi3ELi4ELi3EEENS4_18smem_ptr_flag_bitsILi16EEENSU_INS5_IJNSA_ILi8EEESH_EEENS5_IJSH_SB_EEEEEEEvNS4_8identityES13_S1D_vS1E_EENS_8epilogue10collective6detail29Sm90TmaWarpSpecializedAdapterINS1H_15DefaultEpilogueISJ_SK_SK_NS1G_6thread17LinearCombinationISJ_Li1EffLNS1L_9ScaleType4KindE0ELNS_15FloatRoundStyleE2ESJ_EENS1_15EpilogueDefaultEEEEEvvEEEEvNT_6ParamsE)
        .other          _ZN7cutlass13device_kernelINS_4gemm6kernel13GemmUniversalIN4cute5tupleIJiiiiEEENS1_10collective13CollectiveMmaINS1_34MainloopSm90TmaGmmaWarpSpecializedILi2ENS5_IJNS4_1CILi1EEESB_SB_EEENS1_35KernelTmaWarpSpecializedCooperativeEEENS5_IJNSA_ILi192EEENSA_ILi512EEENSA_ILi64EEEEEENS_6half_tENS5_IJlSB_lEEESJ_SK_NS4_8TiledMMAINS4_8MMA_AtomIJNS4_4SM904GMMA26MMA_64x256x16_F32F16F16_SSILNSO_5MajorE0ELSQ_0ELNSO_7ScaleInE1ELSR_1EEEEEENS4_6LayoutINS5_IJNSA_ILi2EEESB_SB_EEENS5_IJSB_NSA_ILi0EEESX_EEEEENS5_IJNS4_10UnderscoreES10_S10_EEEEENS4_13SM90_TMA_LOADENS4_14ComposedLayoutINS4_7SwizzleILi3ELi4ELi3EEENS4_18smem_ptr_flag_bitsILi16EEENSU_INS5_IJNSA_ILi8EEESH_EEENS5_IJSH_SB_EEEEEEEvNS4_8identityES13_S1D_vS1E_EENS_8epilogue10collective6detail29Sm90TmaWarpSpecializedAdapterINS1H_15DefaultEpilogueISJ_SK_SK_NS1G_6thread17LinearCombinationISJ_Li1EffLNS1L_9ScaleType4KindE0ELNS_15FloatRoundStyleE2ESJ_EENS1_15EpilogueDefaultEEEEEvvEEEEvNT_6ParamsE,@"STO_CUDA_ENTRY STV_DEFAULT"
_ZN7cutlass13device_kernelINS_4gemm6kernel13GemmUniversalIN4cute5tupleIJiiiiEEENS1_10collective13CollectiveMmaINS1_34MainloopSm90TmaGmmaWarpSpecializedILi2ENS5_IJNS4_1CILi1EEESB_SB_EEENS1_35KernelTmaWarpSpecializedCooperativeEEENS5_IJNSA_ILi192EEENSA_ILi512EEENSA_ILi64EEEEEENS_6half_tENS5_IJlSB_lEEESJ_SK_NS4_8TiledMMAINS4_8MMA_AtomIJNS4_4SM904GMMA26MMA_64x256x16_F32F16F16_SSILNSO_5MajorE0ELSQ_0ELNSO_7ScaleInE1ELSR_1EEEEEENS4_6LayoutINS5_IJNSA_ILi2EEESB_SB_EEENS5_IJSB_NSA_ILi0EEESX_EEEEENS5_IJNS4_10UnderscoreES10_S10_EEEEENS4_13SM90_TMA_LOADENS4_14ComposedLayoutINS4_7SwizzleILi3ELi4ELi3EEENS4_18smem_ptr_flag_bitsILi16EEENSU_INS5_IJNSA_ILi8EEESH_EEENS5_IJSH_SB_EEEEEEEvNS4_8identityES13_S1D_vS1E_EENS_8epilogue10collective6detail29Sm90TmaWarpSpecializedAdapterINS1H_15DefaultEpilogueISJ_SK_SK_NS1G_6thread17LinearCombinationISJ_Li1EffLNS1L_9ScaleType4KindE0ELNS_15FloatRoundStyleE2ESJ_EENS1_15EpilogueDefaultEEEEEvvEEEEvNT_6ParamsE:
[----:B------:R-:W0:Y:S02]  /*0000*/  LDC R1, c[0x0][0x28] ;  /* 0x00000a00ff017b82 */ /* 0x000e240000000800 */
[----:B0-----:R-:W-:Y:S01]  /*0010*/  VIADD R1, R1, 0xffffe518 ;  /* 0xffffe51801017836 */ /* 0x001fe20000000000 */
[----:B------:R-:W0:Y:S01]  /*0020*/  S2R R3, SR_TID.X ;  /* 0x0000000000037919 */ /* 0x000e220000002100 */
[----:B------:R-:W-:Y:S01]  /*0030*/  ELECT P0, URZ, PT ;  /* 0x00000000003f782f */ /* 0x000fe20003800000 */
[----:B------:R-:W-:Y:S01]  /*0040*/  BSSY B0, `(.L_x_0) ;  /* 0x000000f000007945 */ /* 0x000fe20003800000 */
[--C-:B0-----:R-:W-:Y:S02]  /*0050*/  SHF.R.U32.HI R0, RZ, 0x5, R3.reuse ;  /* 0x00000005ff007819 */ /* 0x101fe40000011603 */
[----:B------:R-:W-:-:S03]  /*0060*/  SHF.R.U32.HI R3, RZ, 0x7, R3 ;  /* 0x00000007ff037819 */ /* 0x000fc60000011603 */
[----:B------:R-:W0:Y:S04]  /*0070*/  SHFL.IDX PT, R2, R0, RZ, 0x1f ;  /* 0x00001fff00027589 */ /* 0x000e2800000e0000 */
[----:B------:R1:W2:Y:S01]  /*0080*/  SHFL.IDX PT, R5, R3, RZ, 0x1f ;  /* 0x00001fff03057589 */ /* 0x0002a200000e0000 */
[----:B0-----:R-:W-:-:S13]  /*0090*/  ISETP.NE.OR P0, PT, R2, RZ, !P0 ;  /* 0x000000ff0200720c */ /* 0x001fda0004705670 */
[----:B-12---:R-:W-:Y:S05]  /*00a0*/  @P0 BRA `(.L_x_1) ;  /* 0x0000000000200947 */ /* 0x006fea0003800000 */
[----:B------:R-:W-:Y:S02]  /*00b0*/  ULDC.64 UR4, c[0x0][0x198] ;  /* 0x0000660000047ab9 */ /* 0x000fe40000000a00 */
[----:B------:R-:W-:Y:S02]  /*00c0*/  UIADD3 UR6, UP0, UR4, 0xf0, URZ ;  /* 0x000000f004067890 */ /* 0x000fe4000ff1e03f */
[----:B------:R-:W-:Y:S02]  /*00d0*/  UIADD3 UR4, UP1, UR4, 0x1f0, URZ ;  /* 0x000001f004047890 */ /* 0x000fe4000ff3e03f */
[----:B------:R-:W-:Y:S02]  /*00e0*/  UIADD3.X UR7, URZ, UR5, URZ, UP0, !UPT ;  /* 0x000000053f077290 */ /* 0x000fe400087fe43f */
[----:B------:R-:W-:-:S07]  /*00f0*/  UIADD3.X UR5, URZ, UR5, URZ, UP1, !UPT ;  /* 0x000000053f057290 */ /* 0x000fce0008ffe43f */
[----:B------:R0:W-:Y:S02]  /*0100*/  UTMACCTL.PF [UR6] ;  /* 0x00000000060079b9 */ /* 0x0001e40008040000 */
[----:B------:R0:W-:Y:S02]  /*0110*/  UTMACCTL.PF [UR4] ;  /* 0x00000000040079b9 */ /* 0x0001e40008040000 */
[----:B0-----:R-:W-:Y:S01]  /*0120*/  NOP ;  /* 0x0000000000007918 */ /* 0x001fe20000000000 */
.L_x_1:
[----:B------:R-:W-:Y:S05]  /*0130*/  BSYNC B0 ;  /* 0x0000000000007941 */ /* 0x000fea0003800000 */
.L_x_0:
[----:B------:R-:W0:Y:S02]  /*0140*/  SHFL.IDX PT, R3, R0, RZ, 0x1f ;  /* 0x00001fff00037589 */ /* 0x000e2400000e0000 */
[----:B0-----:R-:W-:-:S13]  /*0150*/  ISETP.NE.AND P0, PT, R3, RZ, PT ;  /* 0x000000ff0300720c */ /* 0x001fda0003f05270 */
[----:B------:R-:W-:Y:S05]  /*0160*/  @P0 BRA `(.L_x_2) ;  /* 0x0000000000480947 */ /* 0x000fea0003800000 */
[----:B------:R-:W0:Y:S01]  /*0170*/  S2UR UR8, SR_CgaCtaId ;  /* 0x00000000000879c3 */ /* 0x000e220000008800 */
[----:B------:R-:W-:Y:S01]  /*0180*/  UMOV UR4, 0x400 ;  /* 0x0000040000047882 */ /* 0x000fe20000000000 */
[----:B------:R-:W-:Y:S01]  /*0190*/  UMOV UR5, 0x1 ;  /* 0x0000000100057882 */ /* 0x000fe20000000000 */
[----:B------:R-:W-:Y:S01]  /*01a0*/  UMOV UR6, 0x100 ;  /* 0x0000010000067882 */ /* 0x000fe20000000000 */
[----:B------:R-:W-:Y:S01]  /*01b0*/  ELECT P0, URZ, PT ;  /* 0x00000000003f782f */ /* 0x000fe20003800000 */
[----:B------:R-:W-:-:S04]  /*01c0*/  UIADD3 UR6, -UR6, 0x100000, URZ ;  /* 0x0010000006067890 */ /* 0x000fc8000fffe13f */
[----:B------:R-:W-:Y:S02]  /*01d0*/  USHF.L.U32 UR7, UR6, 0xb, URZ ;  /* 0x0000000b06077899 */ /* 0x000fe4000800063f */
[----:B------:R-:W-:Y:S02]  /*01e0*/  USHF.L.U32 UR6, UR6, 0x1, URZ ;  /* 0x0000000106067899 */ /* 0x000fe4000800063f */
[----:B0-----:R-:W-:Y:S02]  /*01f0*/  ULEA UR8, UR8, UR4, 0x18 ;  /* 0x0000000408087291 */ /* 0x001fe4000f8ec03f */
[----:B------:R-:W-:-:S04]  /*0200*/  UIADD3 UR4, -UR5, 0x100000, URZ ;  /* 0x0010000005047890 */ /* 0x000fc8000fffe13f */
[----:B------:R-:W-:Y:S02]  /*0210*/  USHF.L.U32 UR5, UR4, 0xb, URZ ;  /* 0x0000000b04057899 */ /* 0x000fe4000800063f */
[----:B------:R-:W-:Y:S01]  /*0220*/  USHF.L.U32 UR4, UR4, 0x1, URZ ;  /* 0x0000000104047899 */ /* 0x000fe2000800063f */
[----:B------:R-:W0:Y:S11]  /*0230*/  FENCE.VIEW.ASYNC.S ;  /* 0x00000000000073c6 */ /* 0x000e360000000000 */
[----:B0-----:R0:W1:Y:S01]  /*0240*/  SYNCS.EXCH.64 URZ, [UR8], UR4 ;  /* 0x00000004083f75b2 */ /* 0x0010620008000100 */
[----:B------:R0:W2:Y:S01]  /*0250*/  SYNCS.EXCH.64 URZ, [UR8+0x10], UR6 ;  /* 0x00001006083f75b2 */ /* 0x0000a20008000100 */
[----:B------:R0:W3:Y:S01]  /*0260*/  SYNCS.EXCH.64 URZ, [UR8+0x8], UR4 ;  /* 0x00000804083f75b2 */ /* 0x0000e20008000100 */
[----:B------:R0:W4:Y:S01]  /*0270*/  SYNCS.EXCH.64 URZ, [UR8+0x18], UR6 ;  /* 0x00001806083f75b2 */ /* 0x0001220008000100 */
[----:B------:R-:W-:Y:S01]  /*0280*/  NOP ;  /* 0x0000000000007918 */ /* 0x000fe20000000000 */
.L_x_2:
[----:B------:R-:W5:Y:S01]  /*0290*/  SHFL.IDX PT, R0, R0, RZ, 0x1f ;  /* 0x00001fff00007589 */ /* 0x000f6200000e0000 */
[----:B------:R-:W1:Y:S01]  /*02a0*/  LDC R3, c[0x0][0x65c] ;  /* 0x00019700ff037b82 */ /* 0x000e620000000800 */
[----:B------:R-:W-:Y:S02]  /*02b0*/  ELECT P0, URZ, PT ;  /* 0x00000000003f782f */ /* 0x000fe40003800000 */
[C---:B------:R-:W-:Y:S01]  /*02c0*/  ISETP.NE.AND P2, PT, R5.reuse, RZ, PT ;  /* 0x000000ff0500720c */ /* 0x040fe20003f45270 */
[----:B------:R-:W2:Y:S01]  /*02d0*/  S2R R6, SR_CTAID.Y ;  /* 0x0000000000067919 */ /* 0x000ea20000002600 */
[----:B0-----:R-:W-:Y:S01]  /*02e0*/  UMOV UR4, 0x20 ;  /* 0x0000002000047882 */ /* 0x001fe20000000000 */
[----:B------:R-:W-:Y:S01]  /*02f0*/  VIADD R10, R5, 0xffffffff ;  /* 0xffffffff050a7836 */ /* 0x000fe20000000000 */
[----:B------:R-:W-:Y:S01]  /*0300*/  NOP ;  /* 0x0000000000007918 */ /* 0x000fe20000000000 */
[----:B------:R-:W0:Y:S01]  /*0310*/  S2R R4, SR_CTAID.X ;  /* 0x0000000000047919 */ /* 0x000e220000002500 */
[----:B------:R-:W-:Y:S01]  /*0320*/  NOP ;  /* 0x0000000000007918 */ /* 0x000fe20000000000 */
[----:B------:R-:W-:-:S02]  /*0330*/  LOP3.LUT R18, R18, 0xf7ffffff, RZ, 0xc0, !PT ;  /* 0xf7ffffff12127812 */ /* 0x000fc400078ec0ff */
[----:B------:R-:W-:Y:S02]  /*0340*/  ISETP.GE.U32.AND P1, PT, R10, 0x2, PT ;  /* 0x000000020a00780c */ /* 0x000fe40003f26070 */
[----:B-----5:R-:W-:Y:S02]  /*0350*/  ISETP.NE.OR P0, PT, R0, RZ, !P0 ;  /* 0x000000ff0000720c */ /* 0x020fe40004705670 */
[----:B-1----:R-:W-:Y:S02]  /*0360*/  ISETP.NE.AND P3, PT, R3, 0x1, PT ;  /* 0x000000010300780c */ /* 0x002fe40003f65270 */
[----:B------:R-:W-:-:S04]  /*0370*/  SHF.R.S32.HI R3, RZ, 0x1f, R2 ;  /* 0x0000001fff037819 */ /* 0x000fc80000011402 */
[----:B------:R-:W-:-:S04]  /*0380*/  LEA.HI R3, R3, R2, RZ, 0x2 ;  /* 0x0000000203037211 */ /* 0x000fc800078f10ff */
[----:B------:R-:W-:Y:S01]  /*0390*/  LOP3.LUT R3, R3, 0xfffffffc, RZ, 0xc0, !PT ;  /* 0xfffffffc03037812 */ /* 0x000fe200078ec0ff */
[----:B------:R-:W-:Y:S01]  /*03a0*/  VOTEU.ALL UP0, P0 ;  /* 0x00000000003f7886 */ /* 0x000fe20000000000 */
[----:B------:R-:W-:Y:S01]  /*03b0*/  VOTEU.ALL UP1, P0 ;  /* 0x00000000003f7886 */ /* 0x000fe20000020000 */
[----:B------:R-:W0:Y:S01]  /*03c0*/  @P3 LDC R9, c[0x0][0x10] ;  /* 0x00000400ff093b82 */ /* 0x000e220000000800 */
[----:B------:R-:W-:Y:S01]  /*03d0*/  @P3 MOV R11, RZ ;  /* 0x000000ff000b3202 */ /* 0x000fe20000000f00 */
[----:B------:R-:W-:Y:S01]  /*03e0*/  IMAD.IADD R0, R2, 0x1, -R3 ;  /* 0x0000000102007824 */ /* 0x000fe200078e0a03 */
[----:B------:R-:W-:Y:S01]  /*03f0*/  @!UP0 UMOV UR6, 0x400 ;  /* 0x0000040000068882 */ /* 0x000fe20000000000 */
[----:B------:R-:W-:-:S04]  /*0400*/  @!UP0 UIADD3 UR4, -UR4, 0x100000, URZ ;  /* 0x0010000004048890 */ /* 0x000fc8000fffe13f */
[----:B------:R-:W-:Y:S02]  /*0410*/  @!UP0 USHF.L.U32 UR5, UR4, 0xb, URZ ;  /* 0x0000000b04058899 */ /* 0x000fe4000800063f */
[----:B------:R-:W-:Y:S01]  /*0420*/  @!UP0 USHF.L.U32 UR4, UR4, 0x1, URZ ;  /* 0x0000000104048899 */ /* 0x000fe2000800063f */
[----:B--2---:R-:W-:Y:S01]  /*0430*/  @P3 IMAD.MOV.U32 R2, RZ, RZ, R6 ;  /* 0x000000ffff023224 */ /* 0x004fe200078e0006 */
[----:B------:R-:W-:Y:S01]  /*0440*/  @P3 LOP3.LUT R18, R18, 0x8000000, RZ, 0xfc, !PT ;  /* 0x0800000012123812 */ /* 0x000fe200078efcff */
[----:B------:R-:W-:Y:S01]  /*0450*/  @P3 IMAD.MOV.U32 R3, RZ, RZ, RZ ;  /* 0x000000ffff033224 */ /* 0x000fe200078e00ff */
[----:B------:R-:W1:Y:S08]  /*0460*/  @!UP0 S2UR UR7, SR_CgaCtaId ;  /* 0x00000000000789c3 */ /* 0x000e700000008800 */
[----:B------:R-:W2:Y:S01]  /*0470*/  @!P3 LDC R7, c[0x0][0xc] ;  /* 0x00000300ff07bb82 */ /* 0x000ea20000000800 */
[----:B0-----:R-:W-:-:S04]  /*0480*/  @P3 IMAD.WIDE.U32 R8, R4, R9, R2 ;  /* 0x0000000904083225 */ /* 0x001fc800078e0002 */
[----:B------:R-:W-:Y:S02]  /*0490*/  @P3 IMAD.MOV.U32 R12, RZ, RZ, R8 ;  /* 0x000000ffff0c3224 */ /* 0x000fe400078e0008 */
[----:B------:R-:W-:Y:S01]  /*04a0*/  @P3 IMAD.IADD R20, R9, 0x1, R11 ;  /* 0x0000000109143824 */ /* 0x000fe200078e020b */
[----:B-1----:R-:W-:Y:S01]  /*04b0*/  @!UP0 ULEA UR6, UR7, UR6, 0x18 ;  /* 0x0000000607068291 */ /* 0x002fe2000f8ec03f */
[----:B------:R-:W-:Y:S01]  /*04c0*/  VOTEU.ALL UP0, P0 ;  /* 0x00000000003f7886 */ /* 0x000fe20000000000 */
[----:B------:R-:W-:-:S04]  /*04d0*/  ISETP.NE.AND P0, PT, R0, 0x3, PT ;  /* 0x000000030000780c */ /* 0x000fc80003f05270 */
[----:B------:R-:W-:-:S04]  /*04e0*/  ISETP.EQ.OR P0, PT, R0, RZ, !P0 ;  /* 0x000000ff0000720c */ /* 0x000fc80004702670 */
[----:B------:R-:W-:Y:S01]  /*04f0*/  ISETP.EQ.AND P0, PT, R5, RZ, P0 ;  /* 0x000000ff0500720c */ /* 0x000fe20000702270 */
[----:B------:R-:W-:Y:S01]  /*0500*/  IMAD.MOV.U32 R5, RZ, RZ, RZ ;  /* 0x000000ffff057224 */ /* 0x000fe200078e00ff */
[----:B------:R-:W0:Y:S02]  /*0510*/  FENCE.VIEW.ASYNC.S ;  /* 0x00000000000073c6 */ /* 0x000e240000000000 */
[----:B0-----:R0:W3:Y:S01]  /*0520*/  @!UP0 SYNCS.EXCH.64 URZ, [UR6+0x30], UR4 ;  /* 0x00003004063f85b2 */ /* 0x0010e20008000100 */
[----:B--2---:R-:W-:Y:S01]  /*0530*/  @!P3 IMAD.WIDE.U32 R2, R7, R6, R4 ;  /* 0x000000060702b225 */ /* 0x004fe200078e0004 */
[----:B------:R-:W-:-:S03]  /*0540*/  SEL R7, RZ, 0x1, !P0 ;  /* 0x00000001ff077807 */ /* 0x000fc60004000000 */
[----:B------:R-:W-:Y:S01]  /*0550*/  @!P3 IMAD.MOV.U32 R12, RZ, RZ, R2 ;  /* 0x000000ffff0cb224 */ /* 0x000fe200078e0002 */
[----:B------:R-:W-:Y:S01]  /*0560*/  SEL R2, R7, 0x2, P1 ;  /* 0x0000000207027807 */ /* 0x000fe20000800000 */
[----:B------:R-:W-:-:S03]  /*0570*/  @!P3 IMAD.MOV.U32 R20, RZ, RZ, R3 ;  /* 0x000000ffff14b224 */ /* 0x000fc600078e0003 */
[----:B------:R0:W-:Y:S04]  /*0580*/  STL [R1+0x608], R12 ;  /* 0x0006080c01007387 */ /* 0x0001e80000100800 */
[----:B------:R0:W-:Y:S01]  /*0590*/  STL [R1+0x604], R20 ;  /* 0x0006041401007387 */ /* 0x0001e20000100800 */
[----:B------:R0:W3:Y:S01]  /*05a0*/  @!UP1 SYNCS.EXCH.64 URZ, [UR6+0x38], UR4 ;  /* 0x00003804063f95b2 */ /* 0x0000e20008000100 */
[----:B------:R-:W-:Y:S02]  /*05b0*/  NOP ;  /* 0x0000000000007918 */ /* 0x000fe40000000000 */
[----:B------:R0:W-:Y:S01]  /*05c0*/  STL [R1+0x600], R2 ;  /* 0x0006000201007387 */ /* 0x0001e20000100800 */
[----:B---34-:R-:W-:Y:S06]  /*05d0*/  BAR.SYNC.DEFER_BLOCKING 0x0 ;  /* 0x0000000000007b1d */ /* 0x018fec0000010000 */
[----:B------:R-:W-:Y:S05]  /*05e0*/  @!P2 BRA `(.L_x_3) ;  /* 0x000003e00084a947 */ /* 0x000fea0003800000 */
[----:B------:R-:W-:-:S13]  /*05f0*/  ISETP.GT.U32.AND P0, PT, R10, 0x1, PT ;  /* 0x000000010a00780c */ /* 0x000fda0003f04070 */
[----:B0-----:R-:W-:Y:S05]  /*0600*/  @P0 EXIT ;  /* 0x000000000000094d */ /* 0x001fea0003800000 */
[----:B------:R-:W-:Y:S01]  /*0610*/  ULDC.64 UR4, c[0x0][0x650] ;  /* 0x0001940000047ab9 */ /* 0x000fe20000000a00 */
[----:B------:R-:W-:Y:S01]  /*0620*/  PRMT R0, RZ, 0x7610, R0 ;  /* 0x00007610ff007816 */ /* 0x000fe20000000000 */
[----:B------:R-:W-:Y:S01]  /*0630*/  IMAD.MOV.U32 R22, RZ, RZ, -0x1 ;  /* 0xffffffffff167424 */ /* 0x000fe200078e00ff */
[----:B------:R-:W-:Y:S01]  /*0640*/  ISETP.GE.U32.AND P0, PT, R12, UR4, PT ;  /* 0x000000040c007c0c */ /* 0x000fe2000bf06070 */
[----:B------:R-:W-:Y:S01]  /*0650*/  IMAD.MOV.U32 R23, RZ, RZ, -0x1 ;  /* 0xffffffffff177424 */ /* 0x000fe200078e00ff */
[----:B------:R-:W-:Y:S02]  /*0660*/  MOV R19, 0xffffffff ;  /* 0xffffffff00137802 */ /* 0x000fe40000000f00 */
[----:B------:R-:W-:-:S13]  /*0670*/  ISETP.GE.U32.AND.EX P0, PT, R20, UR5, PT, P0 ;  /* 0x0000000514007c0c */ /* 0x000fda000bf06100 */
[----:B------:R-:W-:Y:S05]  /*0680*/  @P0 BRA `(.L_x_4) ;  /* 0x0000000400640947 */ /* 0x000fea0003800000 */
[----:B------:R-:W0:Y:S01]  /*0690*/  LDC.64 R14, c[0x0][0x628] ;  /* 0x00018a00ff0e7b82 */ /* 0x000e220000000a00 */
[----:B------:R-:W-:Y:S02]  /*06a0*/  IMAD.MOV.U32 R2, RZ, RZ, R12 ;  /* 0x000000ffff027224 */ /* 0x000fe400078e000c */
[----:B------:R-:W-:-:S05]  /*06b0*/  IMAD.MOV.U32 R3, RZ, RZ, R20 ;  /* 0x000000ffff037224 */ /* 0x000fca00078e0014 */
[----:B------:R-:W1:Y:S08]  /*06c0*/  LDC R0, c[0x0][0x630] ;  /* 0x00018c00ff007b82 */ /* 0x000e700000000800 */
[----:B------:R-:W2:Y:S01]  /*06d0*/  LDC.64 R16, c[0x0][0x620] ;  /* 0x00018800ff107b82 */ /* 0x000ea20000000a00 */
[----:B0-----:R-:W-:-:S04]  /*06e0*/  ISETP.NE.U32.AND P0, PT, R14, RZ, PT ;  /* 0x000000ff0e00720c */ /* 0x001fc80003f05070 */
[----:B------:R-:W-:-:S13]  /*06f0*/  ISETP.NE.AND.EX P0, PT, R15, RZ, PT, P0 ;  /* 0x000000ff0f00720c */ /* 0x000fda0003f05300 */
[----:B-12---:R-:W-:Y:S05]  /*0700*/  @!P0 BRA `(.L_x_5) ;  /* 0x0000000000288947 */ /* 0x006fea0003800000 */
[----:B------:R-:W0:Y:S02]  /*0710*/  LDC R7, c[0x0][0x634] ;  /* 0x00018d00ff077b82 */ /* 0x000e240000000800 */
[----:B0-----:R-:W-:-:S05]  /*0720*/  IADD3 R7, P0, R12, R7, RZ ;  /* 0x000000070c077210 */ /* 0x001fca0007f1e0ff */
[----:B------:R-:W-:-:S04]  /*0730*/  IMAD.X R13, RZ, RZ, R20, P0 ;  /* 0x000000ffff0d7224 */ /* 0x000fc800000e0614 */
[----:B------:R-:W-:-:S04]  /*0740*/  IMAD.WIDE.U32 R2, R13, R14, RZ ;  /* 0x0000000e0d027225 */ /* 0x000fc800078e00ff */
[----:B------:R-:W-:-:S04]  /*0750*/  IMAD.WIDE.U32 R8, P0, R7, R15, R2 ;  /* 0x0000000f07087225 */ /* 0x000fc80007800002 */
[----:B------:R-:W-:-:S04]  /*0760*/  IMAD.WIDE.U32 R2, R7, R14, RZ ;  /* 0x0000000e07027225 */ /* 0x000fc800078e00ff */
[----:B------:R-:W-:Y:S01]  /*0770*/  IMAD.X R11, RZ, RZ, RZ, P0 ;  /* 0x000000ffff0b7224 */ /* 0x000fe200000e06ff */
[----:B------:R-:W-:Y:S01]  /*0780*/  IADD3 RZ, P0, R3, R8, RZ ;  /* 0x0000000803ff7210 */ /* 0x000fe20007f1e0ff */
[----:B------:R-:W-:-:S04]  /*0790*/  IMAD.MOV.U32 R10, RZ, RZ, R9 ;  /* 0x000000ffff0a7224 */ /* 0x000fc800078e0009 */
[----:B------:R-:W-:-:S08]  /*07a0*/  IMAD.WIDE.U32.X R2, R13, R15, R10, P0 ;  /* 0x0000000f0d027225 */ /* 0x000fd000000e040a */
.L_x_5:
[-CC-:B------:R-:W-:Y:S01]  /*07b0*/  SHF.R.U64 R24, R2, R0.reuse, R3.reuse ;  /* 0x0000000002187219 */ /* 0x180fe20000001203 */
[----:B------:R-:W0:Y:S01]  /*07c0*/  LDC R10, c[0x0][0x618] ;  /* 0x00018600ff0a7b82 */ /* 0x000e220000000800 */
[----:B------:R-:W-:Y:S01]  /*07d0*/  SHF.R.U32.HI R2, RZ, R0, R3 ;  /* 0x00000000ff027219 */ /* 0x000fe20000011603 */
[----:B------:R-:W-:Y:S01]  /*07e0*/  IMAD.MOV.U32 R3, RZ, RZ, R20 ;  /* 0x000000ffff037224 */ /* 0x000fe200078e0014 */
[----:B------:R-:W-:Y:S01]  /*07f0*/  I2FP.F32.U32 R0, R4 ;  /* 0x0000000400007245 */ /* 0x000fe20000201000 */
[----:B------:R-:W-:Y:S01]  /*0800*/  ULDC UR4, c[0x0][0x150] ;  /* 0x0000540000047ab9 */ /* 0x000fe20000000800 */
[----:B------:R-:W-:-:S03]  /*0810*/  IADD3 R7, P0, RZ, -R24, RZ ;  /* 0x80000018ff077210 */ /* 0x000fc60007f1e0ff */
[----:B------:R-:W1:Y:S01]  /*0820*/  LDC.64 R20, c[0x0][0x640] ;  /* 0x00019000ff147b82 */ /* 0x000e620000000a00 */
[----:B------:R-:W-:Y:S01]  /*0830*/  FMUL R0, R0, UR4 ;  /* 0x0000000400007c20 */ /* 0x000fe20008400000 */
[----:B------:R-:W-:Y:S01]  /*0840*/  IMAD.X R9, RZ, RZ, ~R2, P0 ;  /* 0x000000ffff097224 */ /* 0x000fe200000e0e02 */
[----:B------:R-:W-:Y:S01]  /*0850*/  MOV R2, R12 ;  /* 0x0000000c00027202 */ /* 0x000fe20000000f00 */
[----:B------:R-:W-:Y:S02]  /*0860*/  ULDC UR4, c[0x0][0x154] ;  /* 0x0000550000047ab9 */ /* 0x000fe40000000800 */
[-C--:B------:R-:W-:Y:S01]  /*0870*/  IMAD R8, R9, R16.reuse, RZ ;  /* 0x0000001009087224 */ /* 0x080fe200078e02ff */
[----:B------:R-:W2:Y:S01]  /*0880*/  F2I.U32.TRUNC.NTZ R0, R0 ;  /* 0x0000000000007305 */ /* 0x000ea2000020f000 */
[----:B------:R-:W3:Y:S01]  /*0890*/  LDC R5, c[0x0][0x144] ;  /* 0x00005100ff057b82 */ /* 0x000ee20000000800 */
[----:B------:R-:W-:-:S04]  /*08a0*/  IMAD.WIDE.U32 R2, R7, R16, R2 ;  /* 0x0000001007027225 */ /* 0x000fc800078e0002 */
[----:B------:R-:W-:Y:S02]  /*08b0*/  IMAD R7, R7, R17, R8 ;  /* 0x0000001107077224 */ /* 0x000fe400078e0208 */
[----:B------:R-:W-:Y:S01]  /*08c0*/  IMAD.MOV.U32 R8, RZ, RZ, 0x1 ;  /* 0x00000001ff087424 */ /* 0x000fe200078e00ff */
[----:B------:R-:W4:Y:S01]  /*08d0*/  LDC R14, c[0x0][0x608] ;  /* 0x00018200ff0e7b82 */ /* 0x000f220000000800 */
[----:B------:R-:W-:-:S05]  /*08e0*/  IMAD.IADD R7, R3, 0x1, R7 ;  /* 0x0000000103077824 */ /* 0x000fca00078e0207 */
[--C-:B0-----:R-:W-:Y:S01]  /*08f0*/  SHF.R.U64 R12, R2, R10, R7.reuse ;  /* 0x0000000a020c7219 */ /* 0x101fe20000001207 */
[----:B--2---:R-:W-:Y:S01]  /*0900*/  IMAD.MOV R3, RZ, RZ, -R0 ;  /* 0x000000ffff037224 */ /* 0x004fe200078e0a00 */
[----:B------:R-:W0:Y:S01]  /*0910*/  LDC R9, c[0x0][0x658] ;  /* 0x00019600ff097b82 */ /* 0x000e220000000800 */
[----:B-1----:R-:W-:Y:S02]  /*0920*/  ISETP.NE.U32.AND P0, PT, R20, RZ, PT ;  /* 0x000000ff1400720c */ /* 0x002fe40003f05070 */
[----:B------:R-:W-:Y:S02]  /*0930*/  I2FP.F32.U32 R2, R6 ;  /* 0x0000000600027245 */ /* 0x000fe40000201000 */
[----:B------:R-:W-:Y:S02]  /*0940*/  ISETP.NE.AND.EX P0, PT, R21, RZ, PT, P0 ;  /* 0x000000ff1500720c */ /* 0x000fe40003f05300 */
[----:B------:R-:W-:Y:S01]  /*0950*/  SHF.R.U32.HI R7, RZ, R10, R7 ;  /* 0x0000000aff077219 */ /* 0x000fe20000011607 */
[----:B------:R-:W1:Y:S01]  /*0960*/  LDC R13, c[0x0][0x148] ;  /* 0x00005200ff0d7b82 */ /* 0x000e620000000800 */
[----:B---3--:R-:W-:-:S02]  /*0970*/  IMAD R0, R5, R3, R4 ;  /* 0x0000000305007224 */ /* 0x008fc400078e0204 */
[----:B------:R-:W-:Y:S01]  /*0980*/  FMUL R3, R2, UR4 ;  /* 0x0000000402037c20 */ /* 0x000fe20008400000 */
[----:B------:R-:W-:-:S03]  /*0990*/  IMAD.MOV.U32 R2, RZ, RZ, -0x1 ;  /* 0xffffffffff027424 */ /* 0x000fc600078e00ff */
[----:B------:R2:W3:Y:S01]  /*09a0*/  F2I.U32.TRUNC.NTZ R11, R3 ;  /* 0x00000003000b7305 */ /* 0x0004e2000020f000 */
[----:B------:R-:W1:Y:S01]  /*09b0*/  LDC R17, c[0x0][0x600] ;  /* 0x00018000ff117b82 */ /* 0x000e620000000800 */
[-CC-:B----4-:R-:W-:Y:S02]  /*09c0*/  SHF.R.U64 R23, R12, R14.reuse, R7.reuse ;  /* 0x0000000e0c177219 */ /* 0x190fe40000001207 */
[----:B------:R-:W-:-:S05]  /*09d0*/  SHF.R.U32.HI R4, RZ, R14, R7 ;  /* 0x0000000eff047219 */ /* 0x000fca0000011607 */
[----:B------:R-:W4:Y:S01]  /*09e0*/  LDC R16, c[0x0][0x648] ;  /* 0x00019200ff107b82 */ /* 0x000f220000000800 */
[-C--:B0-----:R-:W-:Y:S02]  /*09f0*/  SHF.L.U32 R2, R2, R9.reuse, RZ ;  /* 0x0000000902027219 */ /* 0x081fe400000006ff */
[-CC-:B------:R-:W-:Y:S02]  /*0a00*/  SHF.R.U64 R14, R23, R9.reuse, R4.reuse ;  /* 0x00000009170e7219 */ /* 0x180fe40000001204 */
[-C--:B------:R-:W-:Y:S02]  /*0a10*/  SHF.R.U32.HI R4, RZ, R9.reuse, R4 ;  /* 0x00000009ff047219 */ /* 0x080fe40000011604 */
[----:B------:R-:W-:Y:S01]  /*0a20*/  LOP3.LUT R10, RZ, R2, RZ, 0x33, !PT ;  /* 0x00000002ff0a7212 */ /* 0x000fe200078e33ff */
[----:B------:R-:W0:Y:S01]  /*0a30*/  LDC R19, c[0x0][0x638] ;  /* 0x00018e00ff137b82 */ /* 0x000e220000000800 */
[----:B------:R-:W-:Y:S01]  /*0a40*/  SHF.L.U32 R7, R8, R9, RZ ;  /* 0x0000000908077219 */ /* 0x000fe200000006ff */
[----:B------:R-:W-:Y:S01]  /*0a50*/  IMAD.MOV.U32 R2, RZ, RZ, R14 ;  /* 0x000000ffff027224 */ /* 0x000fe200078e000e */
[----:B--2---:R-:W-:-:S05]  /*0a60*/  MOV R3, R4 ;  /* 0x0000000400037202 */ /* 0x004fca0000000f00 */
[----:B------:R-:W2:Y:S01]  /*0a70*/  LDC R22, c[0x0][0x610] ;  /* 0x00018400ff167b82 */ /* 0x000ea20000000800 */
[----:B---3--:R-:W-:Y:S05]  /*0a80*/  @!P0 BRA `(.L_x_6) ;  /* 0x0000000000288947 */ /* 0x008fea0003800000 */
[----:B------:R-:W3:Y:S02]  /*0a90*/  LDC R9, c[0x0][0x64c] ;  /* 0x00019300ff097b82 */ /* 0x000ee40000000800 */
[----:B---3--:R-:W-:-:S05]  /*0aa0*/  IADD3 R9, P0, R14, R9, RZ ;  /* 0x000000090e097210 */ /* 0x008fca0007f1e0ff */
        /* <DEDUP_REMOVED lines=8> */
.L_x_6:
[----:B----4-:R-:W-:Y:S01]  /*0b30*/  SHF.R.U64 R2, R2, R16, R3 ;  /* 0x0000001002027219 */ /* 0x010fe20000001203 */
[----:B-1----:R-:W-:Y:S01]  /*0b40*/  VIADD R3, R17, 0xffffffff ;  /* 0xffffffff11037836 */ /* 0x002fe20000000000 */
[----:B------:R-:W-:Y:S01]  /*0b50*/  LOP3.LUT R10, R23, R10, RZ, 0xc0, !PT ;  /* 0x0000000a170a7212 */ /* 0x000fe200078ec0ff */
[----:B------:R-:W-:Y:S02]  /*0b60*/  IMAD.MOV R11, RZ, RZ, -R11 ;  /* 0x000000ffff0b7224 */ /* 0x000fe400078e0a0b */
[----:B------:R-:W-:Y:S01]  /*0b70*/  IMAD.MOV R4, RZ, RZ, -R2 ;  /* 0x000000ffff047224 */ /* 0x000fe200078e0a02 */
[----:B------:R-:W-:Y:S01]  /*0b80*/  LOP3.LUT R3, R12, R3, RZ, 0xc0, !PT ;  /* 0x000000030c037212 */ /* 0x000fe200078ec0ff */
[----:B------:R-:W-:Y:S02]  /*0b90*/  IMAD R7, R7, R2, R10 ;  /* 0x0000000207077224 */ /* 0x000fe400078e020a */
[----:B------:R-:W-:Y:S02]  /*0ba0*/  @P3 IMAD R0, R13, R11, R6 ;  /* 0x0000000b0d003224 */ /* 0x000fe400078e0206 */
[----:B0-----:R-:W-:-:S02]  /*0bb0*/  IMAD R2, R4, R19, R14 ;  /* 0x0000001304027224 */ /* 0x001fc400078e020e */
[----:B--2---:R-:W-:Y:S01]  /*0bc0*/  IMAD R22, R7, R22, R0 ;  /* 0x0000001607167224 */ /* 0x004fe200078e0200 */
[----:B------:R-:W-:Y:S01]  /*0bd0*/  MOV R0, 0x1 ;  /* 0x0000000100007802 */ /* 0x000fe20000000f00 */
[----:B------:R-:W-:Y:S02]  /*0be0*/  IMAD R3, R2, R17, R3 ;  /* 0x0000001102037224 */ /* 0x000fe400078e0203 */
[----:B------:R-:W-:-:S03]  /*0bf0*/  IMAD.MOV.U32 R19, RZ, RZ, R24 ;  /* 0x000000ffff137224 */ /* 0x000fc600078e0018 */
[----:B------:R-:W-:Y:S02]  /*0c00*/  SEL R23, R3, R22, !P3 ;  /* 0x0000001603177207 */ /* 0x000fe40005800000 */
[----:B------:R-:W-:-:S07]  /*0c10*/  SEL R22, R22, R3, !P3 ;  /* 0x0000000316167207 */ /* 0x000fce0005800000 */
.L_x_4:
[----:B------:R-:W-:-:S08]  /*0c20*/  NOP ;  /* 0x0000000000007918 */ /* 0x000fd00000000000 */
[----:B------:R-:W0:Y:S02]  /*0c30*/  USETMAXREG.TRY_ALLOC.CTAPOOL UP0, 0xf0 ;  /* 0x000000f0000079c8 */ /* 0x000e240008000600 */
[----:B0-----:R-:W-:-:S13]  /*0c40*/  PLOP3.LUT P0, PT, PT, PT, UP0, 0x80, 0x0 ;  /* 0x000000000000781c */ /* 0x001fda0003f0f008 */
[----:B------:R-:W-:Y:S05]  /*0c50*/  @!P0 BRA `(.L_x_4) ;  /* 0xfffffffc00f08947 */ /* 0x000fea000383ffff */
[----:B------:R-:W-:Y:S01]  /*0c60*/  ULDC.64 UR4, c[0x0][0x598] ;  /* 0x0001660000047ab9 */ /* 0x000fe20000000a00 */
[----:B------:R-:W-:Y:S01]  /*0c70*/  ULDC.64 UR36, c[0x0][0x208] ;  /* 0x0000820000247ab9 */ /* 0x000fe20000000a00 */
[----:B------:R-:W-:-:S04]  /*0c80*/  ISETP.NE.U32.AND P0, PT, RZ, UR4, PT ;  /* 0x00000004ff007c0c */ /* 0x000fc8000bf05070 */
[----:B------:R-:W-:-:S13]  /*0c90*/  ISETP.NE.AND.EX P0, PT, RZ, UR5, PT, P0 ;  /* 0x00000005ff007c0c */ /* 0x000fda000bf05300 */
[----:B------:R-:W-:Y:S05]  /*0ca0*/  @!P0 BRA `(.L_x_7) ;  /* 0x00000000001c8947 */ /* 0x000fea0003800000 */
[----:B------:R-:W0:Y:S02]  /*0cb0*/  LDC.64 R2, c[0x0][0x598] ;  /* 0x00016600ff027b82 */ /* 0x000e240000000a00 */
[----:B0-----:R-:W2:Y:S02]  /*0cc0*/  LDG.E.64 R2, desc[UR36][R2.64] ;  /* 0x0000002402027981 */ /* 0x001ea4000c1e1b00 */
[----:B--2---:R-:W-:-:S04]  /*0cd0*/  ISETP.NE.U32.AND P0, PT, R2, RZ, PT ;  /* 0x000000ff0200720c */ /* 0x004fc80003f05070 */
[----:B------:R-:W-:-:S13]  /*0ce0*/  ISETP.NE.AND.EX P0, PT, R3, RZ, PT, P0 ;  /* 0x000000ff0300720c */ /* 0x000fda0003f05300 */
[----:B------:R-:W-:Y:S05]  /*0cf0*/  @!P0 BRA `(.L_x_7) ;  /* 0x0000000000088947 */ /* 0x000fea0003800000 */
[----:B------:R0:W5:Y:S01]  /*0d00*/  LD.E R2, desc[UR36][R2.64] ;  /* 0x0000002402027980 */ /* 0x000162000c101900 */
[----:B------:R-:W-:Y:S05]  /*0d10*/  BRA `(.L_x_8) ;  /* 0x0000000000247947 */ /* 0x000fea0003800000 */
.L_x_7:
[----:B------:R-:W-:Y:S02]  /*0d20*/  ULDC.64 UR4, c[0x0][0x588] ;  /* 0x0001620000047ab9 */ /* 0x000fe40000000a00 */
[----:B------:R-:W-:-:S04]  /*0d30*/  ISETP.NE.U32.AND P0, PT, RZ, UR4, PT ;  /* 0x00000004ff007c0c */ /* 0x000fc8000bf05070 */
[----:B------:R-:W-:-:S13]  /*0d40*/  ISETP.NE.AND.EX P0, PT, RZ, UR5, PT, P0 ;  /* 0x00000005ff007c0c */ /* 0x000fda000bf05300 */
[----:B------:R-:W-:Y:S05]  /*0d50*/  @!P0 BRA `(.L_x_9) ;  /* 0x00000000000c8947 */ /* 0x000fea0003800000 */
[----:B------:R-:W0:Y:S02]  /*0d60*/  LDC.64 R2, c[0x0][0x588] ;  /* 0x00016200ff027b82 */ /* 0x000e240000000a00 */
[----:B0-----:R1:W5:Y:S01]  /*0d70*/  LDG.E R2, desc[UR36][R2.64] ;  /* 0x0000002402027981 */ /* 0x001362000c1e1900 */
[----:B------:R-:W-:Y:S05]  /*0d80*/  BRA `(.L_x_8) ;  /* 0x0000000000087947 */ /* 0x000fea0003800000 */
.L_x_9:
[----:B------:R-:W-:Y:S02]  /*0d90*/  ULDC UR4, c[0x0][0x580] ;  /* 0x0001600000047ab9 */ /* 0x000fe40000000800 */
[----:B------:R-:W-:-:S07]  /*0da0*/  IMAD.U32 R2, RZ, RZ, UR4 ;  /* 0x00000004ff027e24 */ /* 0x000fce000f8e00ff */
.L_x_8:
[----:B------:R-:W-:Y:S02]  /*0db0*/  ULDC.64 UR4, c[0x0][0x5a0] ;  /* 0x0001680000047ab9 */ /* 0x000fe40000000a00 */
[----:B------:R-:W-:-:S04]  /*0dc0*/  ISETP.NE.U32.AND P0, PT, RZ, UR4, PT ;  /* 0x00000004ff007c0c */ /* 0x000fc8000bf05070 */
[----:B------:R-:W-:-:S13]  /*0dd0*/  ISETP.NE.AND.EX P0, PT, RZ, UR5, PT, P0 ;  /* 0x00000005ff007c0c */ /* 0x000fda000bf05300 */
[----:B------:R-:W-:Y:S05]  /*0de0*/  @!P0 BRA `(.L_x_10) ;  /* 0x00000000001c8947 */ /* 0x000fea0003800000 */
[----:B------:R-:W2:Y:S02]  /*0df0*/  LDC.64 R4, c[0x0][0x5a0] ;  /* 0x00016800ff047b82 */ /* 0x000ea40000000a00 */
[----:B--2---:R-:W2:Y:S02]  /*0e00*/  LDG.E.64 R4, desc[UR36][R4.64] ;  /* 0x0000002404047981 */ /* 0x004ea4000c1e1b00 */
[----:B--2---:R-:W-:-:S04]  /*0e10*/  ISETP.NE.U32.AND P0, PT, R4, RZ, PT ;  /* 0x000000ff0400720c */ /* 0x004fc80003f05070 */
[----:B------:R-:W-:-:S13]  /*0e20*/  ISETP.NE.AND.EX P0, PT, R5, RZ, PT, P0 ;  /* 0x000000ff0500720c */ /* 0x000fda0003f05300 */
[----:B------:R-:W-:Y:S05]  /*0e30*/  @!P0 BRA `(.L_x_10) ;  /* 0x0000000000088947 */ /* 0x000fea0003800000 */
[----:B------:R2:W5:Y:S01]  /*0e40*/  LD.E R16, desc[UR36][R4.64] ;  /* 0x0000002404107980 */ /* 0x000562000c101900 */
[----:B------:R-:W-:Y:S05]  /*0e50*/  BRA `(.L_x_11) ;  /* 0x0000000000247947 */ /* 0x000fea0003800000 */
.L_x_10:
[----:B------:R-:W-:Y:S02]  /*0e60*/  ULDC.64 UR4, c[0x0][0x590] ;  /* 0x0001640000047ab9 */ /* 0x000fe40000000a00 */
[----:B------:R-:W-:-:S04]  /*0e70*/  ISETP.NE.U32.AND P0, PT, RZ, UR4, PT ;  /* 0x00000004ff007c0c */ /* 0x000fc8000bf05070 */
[----:B------:R-:W-:-:S13]  /*0e80*/  ISETP.NE.AND.EX P0, PT, RZ, UR5, PT, P0 ;  /* 0x00000005ff007c0c */ /* 0x000fda000bf05300 */
[----:B------:R-:W-:Y:S05]  /*0e90*/  @!P0 BRA `(.L_x_12) ;  /* 0x00000000000c8947 */ /* 0x000fea0003800000 */
[----:B------:R-:W2:Y:S02]  /*0ea0*/  LDC.64 R16, c[0x0][0x590] ;  /* 0x00016400ff107b82 */ /* 0x000ea40000000a00 */
[----:B--2---:R3:W5:Y:S01]  /*0eb0*/  LDG.E R16, desc[UR36][R16.64] ;  /* 0x0000002410107981 */ /* 0x004762000c1e1900 */
[----:B------:R-:W-:Y:S05]  /*0ec0*/  BRA `(.L_x_11) ;  /* 0x0000000000087947 */ /* 0x000fea0003800000 */
.L_x_12:
[----:B------:R-:W-:Y:S02]  /*0ed0*/  ULDC UR4, c[0x0][0x584] ;  /* 0x0001610000047ab9 */ /* 0x000fe40000000800 */
[----:B------:R-:W-:-:S07]  /*0ee0*/  IMAD.U32 R16, RZ, RZ, UR4 ;  /* 0x00000004ff107e24 */ /* 0x000fce000f8e00ff */
.L_x_11:
[----:B------:R-:W-:-:S13]  /*0ef0*/  LOP3.LUT P0, RZ, R0, 0xff, RZ, 0xc0, !PT ;  /* 0x000000ff00ff7812 */ /* 0x000fda000780c0ff */
[----:B------:R-:W-:Y:S05]  /*0f00*/  @!P0 EXIT ;  /* 0x000000000000894d */ /* 0x000fea0003800000 */
[----:B------:R-:W-:Y:S01]  /*0f10*/  ULDC UR4, c[0x0][0x28c] ;  /* 0x0000a30000047ab9 */ /* 0x000fe20000000800 */
[----:B------:R-:W-:Y:S01]  /*0f20*/  UMOV UR38, URZ ;  /* 0x0000003f00267c82 */ /* 0x000fe20008000000 */
[----:B------:R-:W-:Y:S01]  /*0f30*/  UIADD3 UR4, UR4, 0x3f, URZ ;  /* 0x0000003f04047890 */ /* 0x000fe2000fffe03f */
[----:B------:R-:W-:-:S03]  /*0f40*/  UMOV UR39, URZ ;  /* 0x0000003f00277c82 */ /* 0x000fc60008000000 */
[----:B------:R-:W-:-:S04]  /*0f50*/  USHF.R.S32.HI UR5, URZ, 0x1f, UR4 ;  /* 0x0000001f3f057899 */ /* 0x000fc80008011404 */
[----:B------:R-:W-:-:S04]  /*0f60*/  ULEA.HI UR5, UR5, UR4, URZ, 0x6 ;  /* 0x0000000405057291 */ /* 0x000fc8000f8f303f */
[----:B------:R-:W-:-:S12]  /*0f70*/  USHF.R.S32.HI UR40, URZ, 0x6, UR5 ;  /* 0x000000063f287899 */ /* 0x000fd80008011405 */
.L_x_1052:
[----:B----4-:R-:W4:Y:S01]  /*0f80*/  S2R R0, SR_TID.X ;  /* 0x0000000000007919 */ /* 0x010f220000002100 */
[----:B0-----:R-:W0:Y:S01]  /*0f90*/  S2UR UR7, SR_CgaCtaId ;  /* 0x00000000000779c3 */ /* 0x001e220000008800 */
[----:B------:R-:W-:Y:S02]  /*0fa0*/  UMOV UR6, 0x400 ;  /* 0x0000040000067882 */ /* 0x000fe40000000000 */
[----:B0-----:R-:W-:Y:S01]  /*0fb0*/  ULEA UR42, UR7, UR6, 0x18 ;  /* 0x00000006072a7291 */ /* 0x001fe2000f8ec03f */
[----:B----4-:R-:W-:-:S04]  /*0fc0*/  LOP3.LUT R0, R0, 0x80, RZ, 0xc0, !PT ;  /* 0x0000008000007812 */ /* 0x010fc800078ec0ff */
[----:B------:R-:W-:-:S06]  /*0fd0*/  SHF.R.U32.HI R0, RZ, 0x7, R0 ;  /* 0x00000007ff007819 */ /* 0x000fcc0000011600 */
[----:B------:R-:W0:Y:S02]  /*0fe0*/  SHFL.IDX PT, R0, R0, RZ, 0x1f ;  /* 0x00001fff00007589 */ /* 0x000e2400000e0000 */
[----:B0-----:R-:W-:-:S13]  /*0ff0*/  R2UR UR4, R0 ;  /* 0x00000000000472ca */ /* 0x001fda00000e0000 */
[----:B------:R-:W-:-:S04]  /*1000*/  ULEA.HI UR5, UR4, UR4, URZ, 0x1 ;  /* 0x0000000404057291 */ /* 0x000fc8000f8f083f */
[----:B------:R-:W-:-:S04]  /*1010*/  ULOP3.LUT UR5, UR5, 0x7fffe, URZ, 0xc0, !UPT ;  /* 0x0007fffe05057892 */ /* 0x000fc8000f8ec03f */
[----:B------:R-:W-:-:S03]  /*1020*/  UIADD3 UR5, UR4, -UR5, URZ ;  /* 0x8000000504057290 */ /* 0x000fc6000fffe03f */
[----:B------:R-:W-:Y:S01]  /*1030*/  ULDC UR4, c[0x0][0x28c] ;  /* 0x0000a30000047ab9 */ /* 0x000fe20000000800 */
[----:B------:R-:W-:Y:S01]  /*1040*/  ULEA UR5, UR5, UR42, 0xd ;  /* 0x0000002a05057291 */ /* 0x000fe2000f8e683f */
[----:B------:R-:W-:-:S03]  /*1050*/  ISETP.LT.AND P0, PT, RZ, UR4, PT ;  /* 0x00000004ff007c0c */ /* 0x000fc6000bf01270 */
[----:B------:R-:W-:-:S04]  /*1060*/  UIADD3 UR5, UR5, 0x100, URZ ;  /* 0x0000010005057890 */ /* 0x000fc8000fffe03f */
[----:B------:R-:W-:-:S04]  /*1070*/  USHF.R.U32.HI UR5, URZ, 0x4, UR5 ;  /* 0x000000043f057899 */ /* 0x000fc80008011605 */
[----:B------:R-:W-:Y:S02]  /*1080*/  ULOP3.LUT UR41, UR5, 0x3fff, URZ, 0xc0, !UPT ;  /* 0x00003fff05297892 */ /* 0x000fe4000f8ec03f */
[----:B-1-3--:R-:W-:Y:S10]  /*1090*/  @P0 BRA `(.L_x_13) ;  /* 0x0000000000400947 */ /* 0x00aff40003800000 */
[----:B------:R-:W-:Y:S01]  /*10a0*/  MOV R0, 0x0 ;  /* 0x0000000000007802 */ /* 0x000fe20000000f00 */
[----:B------:R-:W-:Y:S01]  /*10b0*/  ULDC.64 UR4, c[0x4][0x68] ;  /* 0x01001a0000047ab9 */ /* 0x000fe20000000a00 */
[----:B------:R-:W-:Y:S01]  /*10c0*/  ULDC.64 UR6, c[0x4][0x8] ;  /* 0x0100020000067ab9 */ /* 0x000fe20000000a00 */
[----:B--2---:R-:W-:Y:S01]  /*10d0*/  IMAD.U32 R4, RZ, RZ, UR4 ;  /* 0x00000004ff047e24 */ /* 0x004fe2000f8e00ff */
[----:B------:R0:W2:Y:S01]  /*10e0*/  LDC.64 R14, c[0x4][R0] ;  /* 0x01000000000e7b82 */ /* 0x0000a20000000a00 */
[----:B------:R-:W-:Y:S01]  /*10f0*/  IMAD.U32 R5, RZ, RZ, UR5 ;  /* 0x00000005ff057e24 */ /* 0x000fe2000f8e00ff */
[----:B------:R-:W-:Y:S01]  /*1100*/  ULDC.64 UR4, c[0x4][0x70] ;  /* 0x01001c0000047ab9 */ /* 0x000fe20000000a00 */
[----:B------:R-:W-:Y:S01]  /*1110*/  IMAD.U32 R10, RZ, RZ, UR6 ;  /* 0x00000006ff0a7e24 */ /* 0x000fe2000f8e00ff */
[----:B------:R-:W-:Y:S01]  /*1120*/  MOV R7, UR5 ;  /* 0x0000000500077c02 */ /* 0x000fe20008000f00 */
[----:B------:R-:W-:Y:S02]  /*1130*/  IMAD.U32 R6, RZ, RZ, UR4 ;  /* 0x00000004ff067e24 */ /* 0x000fe4000f8e00ff */
[----:B------:R-:W-:-:S02]  /*1140*/  IMAD.U32 R11, RZ, RZ, UR7 ;  /* 0x00000007ff0b7e24 */ /* 0x000fc4000f8e00ff */
[----:B------:R-:W-:Y:S02]  /*1150*/  IMAD.MOV.U32 R8, RZ, RZ, 0x1e1 ;  /* 0x000001e1ff087424 */ /* 0x000fe400078e00ff */
[----:B------:R-:W-:Y:S02]  /*1160*/  IMAD.MOV.U32 R12, RZ, RZ, 0x1 ;  /* 0x00000001ff0c7424 */ /* 0x000fe400078e00ff */
[----:B0-----:R-:W-:-:S07]  /*1170*/  IMAD.MOV.U32 R13, RZ, RZ, RZ ;  /* 0x000000ffff0d7224 */ /* 0x001fce00078e00ff */
[----:B------:R-:W-:-:S07]  /*1180*/  LEPC R20, `(.L_x_13) ;  /* 0x000000001014794e */ /* 0x000fce0000000000 */
[----:B-123-5:R-:W-:Y:S05]  /*1190*/  CALL.ABS.NOINC R14 ;  /* 0x000000000e007343 */ /* 0x02efea0003c00000 */
.L_x_13:
[----:B------:R-:W4:Y:S02]  /*11a0*/  LDL R20, [R1+0x600] ;  /* 0x0006000001147983 */ /* 0x000f240000100800 */
[----:B----4-:R-:W-:-:S04]  /*11b0*/  LOP3.LUT R0, R20, 0x1, RZ, 0xfc, !PT ;  /* 0x0000000114007812 */ /* 0x010fc800078efcff */
[----:B------:R-:W-:-:S13]  /*11c0*/  ISETP.NE.AND P0, PT, R0, 0x3, PT ;  /* 0x000000030000780c */ /* 0x000fda0003f05270 */
[----:B------:R-:W-:Y:S05]  /*11d0*/  @!P0 BRA `(.L_x_14) ;  /* 0x0000000000048947 */ /* 0x000fea0003800000 */
[----:B------:R-:W-:Y:S01]  /*11e0*/  BPT.TRAP 0x1 ;  /* 0x000000040000795c */ /* 0x000fe20000300000 */
.L_x_14:
[----:B-1----:R-:W-:Y:S01]  /*11f0*/  IMAD.U32 R3, RZ, RZ, UR39 ;  /* 0x00000027ff037e24 */ /* 0x002fe2000f8e00ff */
[----:B------:R-:W-:-:S04]  /*1200*/  MOV R0, UR38 ;  /* 0x0000002600007c02 */ /* 0x000fc80008000f00 */
[----:B------:R-:W-:Y:S02]  /*1210*/  LEA R3, R3, UR42, 0x3 ;  /* 0x0000002a03037c11 */ /* 0x000fe4000f8e18ff */
[----:B------:R-:W-:-:S04]  /*1220*/  SHF.L.U32 R0, R0, 0x1f, RZ ;  /* 0x0000001f00007819 */ /* 0x000fc800000006ff */
[----:B------:R0:W1:Y:S01]  /*1230*/  SYNCS.PHASECHK.TRANS64.TRYWAIT P1, [R3+URZ], R0 ;  /* 0x00000000030075a7 */ /* 0x000062000802017f */
[----:B------:R-:W-:Y:S05]  /*1240*/  @!P0 BRA `(.L_x_15) ;  /* 0x0000000000048947 */ /* 0x000fea0003800000 */
[----:B------:R-:W-:Y:S01]  /*1250*/  BPT.TRAP 0x1 ;  /* 0x000000040000795c */ /* 0x000fe20000300000 */
.L_x_15:
[----:B-1----:R-:W-:Y:S05]  /*1260*/  @P1 BRA `(.L_x_16) ;  /* 0x0000000000081947 */ /* 0x002fea0003800000 */
[----:B------:R-:W1:Y:S02]  /*1270*/  SYNCS.PHASECHK.TRANS64.TRYWAIT P1, [R3+URZ], R0 ;  /* 0x00000000030075a7 */ /* 0x000e64000802017f */
[----:B-1----:R-:W-:Y:S05]  /*1280*/  @!P1 BRA `(.L_x_17) ;  /* 0x000003e800e09947 */ /* 0x002fea0003800000 */
.L_x_16:
[----:B------:R-:W-:-:S04]  /*1290*/  UISETP.LT.AND UP0, UPT, UR40, 0x1, UPT ;  /* 0x000000012800788c */ /* 0x000fc8000bf01270 */
[----:B------:R-:W-:-:S04]  /*12a0*/  USEL UR4, UR40, 0x1, UP0 ;  /* 0x0000000128047887 */ /* 0x000fc80008000000 */
[----:B------:R-:W-:-:S06]  /*12b0*/  UIADD3 UR4, UR40, -UR4, URZ ;  /* 0x8000000428047290 */ /* 0x000fcc000fffe03f */
[----:B01----:R-:W-:Y:S02]  /*12c0*/  IMAD.U32 R0, RZ, RZ, UR4 ;  /* 0x00000004ff007e24 */ /* 0x003fe4000f8e00ff */
[----:B------:R-:W-:Y:S01]  /*12d0*/  IMAD.U32 R3, RZ, RZ, UR4 ;  /* 0x00000004ff037e24 */ /* 0x000fe2000f8e00ff */
[----:B------:R-:W-:Y:S05]  /*12e0*/  WARPSYNC.ALL ;  /* 0x0000000000007948 */ /* 0x000fea0003800000 */
[----:B------:R-:W-:Y:S01]  /*12f0*/  ISETP.GE.AND P1, PT, R0, 0x1, PT ;  /* 0x000000010000780c */ /* 0x000fe20003f26270 */
[----:B------:R-:W-:Y:S01]  /*1300*/  UIADD3 UR4, UR42, 0xc100, URZ ;  /* 0x0000c1002a047890 */ /* 0x000fe2000fffe03f */
[----:B------:R-:W-:Y:S01]  /*1310*/  WARPGROUP.ARRIVE ;  /* 0x00000000000079c5 */ /* 0x000fe20000000000 */
[----:B------:R-:W-:Y:S01]  /*1320*/  UMOV UR9, 0x40000040 ;  /* 0x4000004000097882 */ /* 0x000fe20000000000 */
[----:B------:R-:W-:Y:S01]  /*1330*/  UMOV UR11, 0x40000040 ;  /* 0x40000040000b7882 */ /* 0x000fe20000000000 */
[----:B------:R-:W-:Y:S01]  /*1340*/  USHF.R.U32.HI UR4, URZ, 0x4, UR4 ;  /* 0x000000043f047899 */ /* 0x000fe20008011604 */
[----:B------:R-:W-:Y:S01]  /*1350*/  STL [R1+0x6dc], R23 ;  /* 0x0006dc1701007387 */ /* 0x000fe20000100800 */
[----:B------:R-:W-:Y:S01]  /*1360*/  UMOV UR13, UR9 ;  /* 0x00000009000d7c82 */ /* 0x000fe20008000000 */
[----:B------:R-:W-:Y:S01]  /*1370*/  UMOV UR15, 0x40000040 ;  /* 0x40000040000f7882 */ /* 0x000fe20000000000 */
[----:B------:R-:W-:Y:S01]  /*1380*/  ULOP3.LUT UR5, UR4, 0x3fff, URZ, 0xc0, !UPT ;  /* 0x00003fff04057892 */ /* 0x000fe2000f8ec03f */
[----:B------:R-:W-:Y:S01]  /*1390*/  STL [R1+0x6d8], R22 ;  /* 0x0006d81601007387 */ /* 0x000fe20000100800 */
[----:B------:R-:W-:-:S02]  /*13a0*/  ULOP3.LUT UR4, UR41, 0x10000, URZ, 0xfc, !UPT ;  /* 0x0001000029047892 */ /* 0x000fc4000f8efc3f */
[----:B------:R-:W-:Y:S01]  /*13b0*/  ULOP3.LUT UR5, UR5, 0x10000, URZ, 0xfc, !UPT ;  /* 0x0001000005057892 */ /* 0x000fe2000f8efc3f */
[----:B------:R0:W-:Y:S01]  /*13c0*/  STL [R1+0x6d4], R19 ;  /* 0x0006d41301007387 */ /* 0x0001e20000100800 */
[----:B------:R-:W-:Y:S02]  /*13d0*/  UIMAD UR8, UR39, 0x600, UR4 ;  /* 0x00000600270878a4 */ /* 0x000fe4000f8e0204 */
[----:B------:R-:W-:Y:S01]  /*13e0*/  ULEA UR6, UR39, UR5, 0xc ;  /* 0x0000000527067291 */ /* 0x000fe2000f8e603f */
[----:B------:R1:W-:Y:S03]  /*13f0*/  STL [R1+0x6d0], R18 ;  /* 0x0006d01201007387 */ /* 0x0003e60000100800 */
[----:B------:R-:W-:Y:S01]  /*1400*/  UIADD3 UR14, UR6, 0x800, URZ ;  /* 0x00000800060e7890 */ /* 0x000fe2000fffe03f */
[----:B------:R3:W-:Y:S01]  /*1410*/  STL [R1+0x6cc], R17 ;  /* 0x0006cc1101007387 */ /* 0x0007e20000100800 */
[----:B------:R-:W-:Y:S01]  /*1420*/  UMOV UR12, UR8 ;  /* 0x00000008000c7c82 */ /* 0x000fe20008000000 */
[----:B------:R-:W-:-:S02]  /*1430*/  UMOV UR10, UR6 ;  /* 0x00000006000a7c82 */ /* 0x000fc40008000000 */
[----:B------:R-:W-:Y:S01]  /*1440*/  HGMMA.64x256x16.F32 R24, gdesc[UR8], RZ, !UPT, gsb0 ;  /* 0x03e00000081879f0 */ /* 0x000fe2000c0008ff */
[----:B-----5:R4:W-:Y:S04]  /*1450*/  STL [R1+0x6c8], R16 ;  /* 0x0006c81001007387 */ /* 0x0209e80000100800 */
[----:B------:R4:W-:Y:S04]  /*1460*/  STL [R1+0x6c4], R3 ;  /* 0x0006c40301007387 */ /* 0x0009e80000100800 */
[----:B------:R4:W-:Y:S01]  /*1470*/  STL [R1+0x6c0], R2 ;  /* 0x0006c00201007387 */ /* 0x0009e20000100800 */
[----:B------:R-:W-:-:S03]  /*1480*/  WARPGROUP.DEPBAR.LE gsb0, 0x0 ;  /* 0x00008000000079c5 */ /* 0x000fc60000010000 */
[----:B------:R-:W-:Y:S01]  /*1490*/  STL.64 [R1+0x400], R24 ;  /* 0x0004001801007387 */ /* 0x000fe20000100a00 */
[----:B------:R-:W-:Y:S01]  /*14a0*/  IMAD.MOV.U32 R235, RZ, RZ, R45 ;  /* 0x000000ffffeb7224 */ /* 0x000fe200078e002d */
[----:B------:R-:W-:Y:S01]  /*14b0*/  MOV R231, R49 ;  /* 0x0000003100e77202 */ /* 0x000fe20000000f00 */
[----:B------:R-:W-:Y:S01]  /*14c0*/  IMAD.MOV.U32 R234, RZ, RZ, R46 ;  /* 0x000000ffffea7224 */ /* 0x000fe200078e002e */
        /* <DEDUP_REMOVED lines=36> */
[----:B------:R-:W-:Y:S01]  /*1710*/  MOV R203, R119 ;  /* 0x0000007700cb7202 */ /* 0x000fe20000000f00 */
[----:B------:R-:W-:Y:S01]  /*1720*/  IMAD.MOV.U32 R152, RZ, RZ, R68 ;  /* 0x000000ffff987224 */ /* 0x000fe200078e0044 */
[----:B------:R-:W-:Y:S01]  /*1730*/  MOV R210, R126 ;  /* 0x0000007e00d27202 */ /* 0x000fe20000000f00 */
[----:B------:R-:W-:Y:S01]  /*1740*/  IMAD.MOV.U32 R153, RZ, RZ, R69 ;  /* 0x000000ffff997224 */ /* 0x000fe200078e0045 */
[----:B0-----:R-:W-:Y:S01]  /*1750*/  MOV R19, R133 ;  /* 0x0000008500137202 */ /* 0x001fe20000000f00 */
[----:B------:R-:W-:Y:S01]  /*1760*/  IMAD.MOV.U32 R155, RZ, RZ, R71 ;  /* 0x000000ffff9b7224 */ /* 0x000fe200078e0047 */
[----:B------:R-:W-:Y:S01]  /*1770*/  MOV R12, R140 ;  /* 0x0000008c000c7202 */ /* 0x000fe20000000f00 */
[----:B------:R-:W-:Y:S01]  /*1780*/  IMAD.MOV.U32 R156, RZ, RZ, R72 ;  /* 0x000000ffff9c7224 */ /* 0x000fe200078e0048 */
[----:B--2---:R-:W-:Y:S01]  /*1790*/  MOV R5, R147 ;  /* 0x0000009300057202 */ /* 0x004fe20000000f00 */
[----:B------:R-:W-:Y:S01]  /*17a0*/  IMAD.MOV.U32 R157, RZ, RZ, R73 ;  /* 0x000000ffff9d7224 */ /* 0x000fe200078e0049 */
[----:B------:R0:W-:Y:S01]  /*17b0*/  STL [R1+0x450], R44 ;  /* 0x0004502c01007387 */ /* 0x0001e20000100800 */
[----:B------:R-:W-:-:S02]  /*17c0*/  IMAD.MOV.U32 R158, RZ, RZ, R74 ;  /* 0x000000ffff9e7224 */ /* 0x000fc400078e004a */
[----:B------:R-:W-:Y:S02]  /*17d0*/  IMAD.MOV.U32 R159, RZ, RZ, R75 ;  /* 0x000000ffff9f7224 */ /* 0x000fe400078e004b */
[----:B------:R-:W-:Y:S02]  /*17e0*/  IMAD.MOV.U32 R160, RZ, RZ, R76 ;  /* 0x000000ffffa07224 */ /* 0x000fe400078e004c */
[----:B------:R-:W-:Y:S02]  /*17f0*/  IMAD.MOV.U32 R162, RZ, RZ, R78 ;  /* 0x000000ffffa27224 */ /* 0x000fe400078e004e */
[----:B------:R-:W-:Y:S02]  /*1800*/  IMAD.MOV.U32 R163, RZ, RZ, R79 ;  /* 0x000000ffffa37224 */ /* 0x000fe400078e004f */
[----:B------:R-:W-:Y:S02]  /*1810*/  IMAD.MOV.U32 R164, RZ, RZ, R80 ;  /* 0x000000ffffa47224 */ /* 0x000fe400078e0050 */
        /* <DEDUP_REMOVED lines=45> */
[----:B-1----:R-:W-:Y:S02]  /*1af0*/  IMAD.MOV.U32 R18, RZ, RZ, R134 ;  /* 0x000000ffff127224 */ /* 0x002fe400078e0086 */
[----:B---3--:R-:W-:Y:S02]  /*1b00*/  IMAD.MOV.U32 R17, RZ, RZ, R135 ;  /* 0x000000ffff117224 */ /* 0x008fe400078e0087 */
[----:B----4-:R-:W-:Y:S02]  /*1b10*/  IMAD.MOV.U32 R16, RZ, RZ, R136 ;  /* 0x000000ffff107224 */ /* 0x010fe400078e0088 */
        /* <DEDUP_REMOVED lines=13> */
[----:B0-----:R-:W-:-:S06]  /*1bf0*/  WARPGROUP.ARRIVE ;  /* 0x00000000000079c5 */ /* 0x001fcc0000000000 */
[----:B------:R-:W-:Y:S01]  /*1c00*/  HGMMA.64x256x16.F32 R24, gdesc[UR12], RZ, !UPT, gsb0 ;  /* 0x03e000000c1879f0 */ /* 0x000fe2000c0008ff */
[----:B------:R-:W-:Y:S01]  /*1c10*/  UIADD3 UR12, UR8, 0x400, URZ ;  /* 0x00000400080c7890 */ /* 0x000fe2000fffe03f */
[----:B------:R-:W-:Y:S01]  /*1c20*/  UMOV UR13, 0x40000040 ;  /* 0x40000040000d7882 */ /* 0x000fe20000000000 */
[----:B------:R-:W-:Y:S02]  /*1c30*/  WARPGROUP.DEPBAR.LE gsb0, 0x0 ;  /* 0x00008000000079c5 */ /* 0x000fe40000010000 */
[----:B------:R-:W-:Y:S04]  /*1c40*/  STL.64 [R1], R24 ;  /* 0x0000001801007387 */ /* 0x000fe80000100a00 */
[----:B------:R-:W-:Y:S04]  /*1c50*/  STL.64 [R1+0x8], R26 ;  /* 0x0000081a01007387 */ /* 0x000fe80000100a00 */
        /* <DEDUP_REMOVED lines=61> */
[----:B------:R0:W-:Y:S02]  /*2030*/  STL.64 [R1+0x1f8], R150 ;  /* 0x0001f89601007387 */ /* 0x0001e40000100a00 */
[----:B0-----:R-:W-:-:S06]  /*2040*/  WARPGROUP.ARRIVE ;  /* 0x00000000000079c5 */ /* 0x001fcc0000000000 */
[----:B------:R-:W-:Y:S03]  /*2050*/  HGMMA.64x256x16.F32 R24, gdesc[UR12], RZ, !UPT, gsb0 ;  /* 0x03e000000c1879f0 */ /* 0x000fe6000c0008ff */
[----:B------:R-:W-:Y:S02]  /*2060*/  WARPGROUP.DEPBAR.LE gsb0, 0x0 ;  /* 0x00008000000079c5 */ /* 0x000fe40000010000 */
        /* <DEDUP_REMOVED lines=63> */
[----:B------:R0:W-:Y:S04]  /*2460*/  STL.64 [R1+0x10e0], R24 ;  /* 0x0010e01801007387 */ /* 0x0001e80000100a00 */
[----:B0-----:R-:W2:Y:S04]  /*2470*/  LDL.LU.64 R24, [R1] ;  /* 0x0000000001187983 */ /* 0x001ea80000300a00 */
[----:B------:R-:W3:Y:S04]  /*2480*/  LDL.LU.64 R26, [R1+0x8] ;  /* 0x00000800011a7983 */ /* 0x000ee80000300a00 */
[----:B------:R-:W4:Y:S04]  /*2490*/  LDL.LU.64 R28, [R1+0x10] ;  /* 0x00001000011c7983 */ /* 0x000f280000300a00 */
[----:B------:R-:W2:Y:S04]  /*24a0*/  LDL.LU.64 R30, [R1+0x18] ;  /* 0x00001800011e7983 */ /* 0x000ea80000300a00 */
        /* <DEDUP_REMOVED lines=60> */
[----:B--2---:R-:W-:Y:S04]  /*2870*/  STL.64 [R1+0x14d8], R150 ;  /* 0x0014d89601007387 */ /* 0x004fe80000100a00 */
[----:B----4-:R-:W-:Y:S04]  /*2880*/  STL.64 [R1+0x14d0], R148 ;  /* 0x0014d09401007387 */ /* 0x010fe80000100a00 */
[----:B---3--:R-:W-:Y:S04]  /*2890*/  STL.64 [R1+0x14c8], R146 ;  /* 0x0014c89201007387 */ /* 0x008fe80000100a00 */
        /* <DEDUP_REMOVED lines=19> */
[----:B0-----:R-:W2:Y:S04]  /*29d0*/  LDL.LU R108, [R1+0x400] ;  /* 0x00040000016c7983 */ /* 0x001ea80000300800 */
[----:B------:R-:W2:Y:S04]  /*29e0*/  LDL.LU R109, [R1+0x404] ;  /* 0x00040400016d7983 */ /* 0x000ea80000300800 */
[----:B------:R-:W3:Y:S04]  /*29f0*/  LDL.LU R110, [R1+0x408] ;  /* 0x00040800016e7983 */ /* 0x000ee80000300800 */
[----:B------:R-:W3:Y:S04]  /*2a00*/  LDL.LU R111, [R1+0x40c] ;  /* 0x00040c00016f7983 */ /* 0x000ee80000300800 */
[----:B------:R-:W4:Y:S04]  /*2a10*/  LDL.LU R112, [R1+0x410] ;  /* 0x0004100001707983 */ /* 0x000f280000300800 */
[----:B------:R-:W4:Y:S04]  /*2a20*/  LDL.LU R113, [R1+0x414] ;  /* 0x0004140001717983 */ /* 0x000f280000300800 */
[----:B------:R-:W2:Y:S04]  /*2a30*/  LDL.LU R114, [R1+0x418] ;  /* 0x0004180001727983 */ /* 0x000ea80000300800 */
        /* <DEDUP_REMOVED lines=13> */
[----:B------:R-:W3:Y:S01]  /*2b10*/  LDL.LU R128, [R1+0x450] ;  /* 0x0004500001807983 */ /* 0x000ee20000300800 */
[----:B------:R-:W-:Y:S01]  /*2b20*/  IMAD.MOV.U32 R129, RZ, RZ, R235 ;  /* 0x000000ffff817224 */ /* 0x000fe200078e00eb */
[----:B------:R-:W-:Y:S01]  /*2b30*/  MOV R131, R233 ;  /* 0x000000e900837202 */ /* 0x000fe20000000f00 */
[----:B------:R-:W-:Y:S01]  /*2b40*/  IMAD.MOV.U32 R130, RZ, RZ, R234 ;  /* 0x000000ffff827224 */ /* 0x000fe200078e00ea */
[----:B------:R-:W-:Y:S01]  /*2b50*/  MOV R234, R2 ;  /* 0x0000000200ea7202 */ /* 0x000fe20000000f00 */
[----:B------:R-:W-:Y:S01]  /*2b60*/  IMAD.MOV.U32 R132, RZ, RZ, R232 ;  /* 0x000000ffff847224 */ /* 0x000fe200078e00e8 */
[----:B------:R-:W-:Y:S01]  /*2b70*/  MOV R138, R226 ;  /* 0x000000e2008a7202 */ /* 0x000fe20000000f00 */
[----:B------:R-:W-:Y:S01]  /*2b80*/  IMAD.MOV.U32 R235, RZ, RZ, R0 ;  /* 0x000000ffffeb7224 */ /* 0x000fe200078e0000 */
[----:B------:R-:W-:Y:S01]  /*2b90*/  MOV R145, R219 ;  /* 0x000000db00917202 */ /* 0x000fe20000000f00 */
[----:B------:R-:W-:Y:S01]  /*2ba0*/  IMAD.MOV.U32 R133, RZ, RZ, R231 ;  /* 0x000000ffff857224 */ /* 0x000fe200078e00e7 */
[----:B------:R-:W-:Y:S01]  /*2bb0*/  UMOV UR14, UR10 ;  /* 0x0000000a000e7c82 */ /* 0x000fe20008000000 */
[----:B------:R-:W-:Y:S01]  /*2bc0*/  IMAD.MOV.U32 R134, RZ, RZ, R230 ;  /* 0x000000ffff867224 */ /* 0x000fe200078e00e6 */
[----:B------:R0:W-:Y:S01]  /*2bd0*/  STL.64 [R1+0x16d8], R234 ;  /* 0x0016d8ea01007387 */ /* 0x0001e20000100a00 */
[----:B------:R-:W-:Y:S01]  /*2be0*/  IMAD.MOV.U32 R232, RZ, RZ, R4 ;  /* 0x000000ffffe87224 */ /* 0x000fe200078e0004 */
[----:B------:R-:W-:Y:S01]  /*2bf0*/  UMOV UR15, UR11 ;  /* 0x0000000b000f7c82 */ /* 0x000fe20008000000 */
[----:B------:R-:W-:-:S02]  /*2c00*/  IMAD.MOV.U32 R233, RZ, RZ, R3 ;  /* 0x000000ffffe97224 */ /* 0x000fc400078e0003 */
[----:B------:R-:W-:Y:S02]  /*2c10*/  IMAD.MOV.U32 R135, RZ, RZ, R229 ;  /* 0x000000ffff877224 */ /* 0x000fe400078e00e5 */
[----:B------:R-:W-:Y:S01]  /*2c20*/  IMAD.MOV.U32 R136, RZ, RZ, R228 ;  /* 0x000000ffff887224 */ /* 0x000fe200078e00e4 */
[----:B------:R1:W-:Y:S01]  /*2c30*/  STL.64 [R1+0x16d0], R232 ;  /* 0x0016d0e801007387 */ /* 0x0003e20000100a00 */
[----:B------:R-:W-:Y:S02]  /*2c40*/  IMAD.MOV.U32 R230, RZ, RZ, R6 ;  /* 0x000000ffffe67224 */ /* 0x000fe400078e0006 */
[----:B------:R-:W-:Y:S02]  /*2c50*/  IMAD.MOV.U32 R231, RZ, RZ, R5 ;  /* 0x000000ffffe77224 */ /* 0x000fe400078e0005 */
[----:B------:R-:W-:Y:S01]  /*2c60*/  IMAD.MOV.U32 R137, RZ, RZ, R227 ;  /* 0x000000ffff897224 */ /* 0x000fe200078e00e3 */
[----:B------:R-:W-:Y:S01]  /*2c70*/  MOV R227, R9 ;  /* 0x0000000900e37202 */ /* 0x000fe20000000f00 */
[----:B------:R-:W-:Y:S01]  /*2c80*/  IMAD.MOV.U32 R228, RZ, RZ, R8 ;  /* 0x000000ffffe47224 */ /* 0x000fe200078e0008 */
[----:B------:R-:W-:Y:S01]  /*2c90*/  STL.64 [R1+0x16c8], R230 ;  /* 0x0016c8e601007387 */ /* 0x000fe20000100a00 */
[----:B------:R-:W-:-:S02]  /*2ca0*/  IMAD.MOV.U32 R229, RZ, RZ, R7 ;  /* 0x000000ffffe57224 */ /* 0x000fc400078e0007 */
[----:B------:R-:W-:Y:S02]  /*2cb0*/  IMAD.MOV.U32 R139, RZ, RZ, R225 ;  /* 0x000000ffff8b7224 */ /* 0x000fe400078e00e1 */
[----:B------:R-:W-:Y:S01]  /*2cc0*/  IMAD.MOV.U32 R140, RZ, RZ, R224 ;  /* 0x000000ffff8c7224 */ /* 0x000fe200078e00e0 */
[----:B------:R-:W-:Y:S01]  /*2cd0*/  STL.64 [R1+0x16c0], R228 ;  /* 0x0016c0e401007387 */ /* 0x000fe20000100a00 */
[----:B------:R-:W-:Y:S02]  /*2ce0*/  IMAD.MOV.U32 R226, RZ, RZ, R10 ;  /* 0x000000ffffe27224 */ /* 0x000fe400078e000a */
[----:B------:R-:W-:Y:S02]  /*2cf0*/  IMAD.MOV.U32 R141, RZ, RZ, R223 ;  /* 0x000000ffff8d7224 */ /* 0x000fe400078e00df */
[----:B------:R-:W-:Y:S01]  /*2d00*/  IMAD.MOV.U32 R142, RZ, RZ, R222 ;  /* 0x000000ffff8e7224 */ /* 0x000fe200078e00de */
[----:B------:R-:W-:Y:S01]  /*2d10*/  STL.64 [R1+0x16b8], R226 ;  /* 0x0016b8e201007387 */ /* 0x000fe20000100a00 */
[----:B------:R-:W-:-:S02]  /*2d20*/  IMAD.MOV.U32 R224, RZ, RZ, R12 ;  /* 0x000000ffffe07224 */ /* 0x000fc400078e000c */
[----:B------:R-:W-:Y:S02]  /*2d30*/  IMAD.MOV.U32 R225, RZ, RZ, R11 ;  /* 0x000000ffffe17224 */ /* 0x000fe400078e000b */
[----:B------:R-:W-:Y:S02]  /*2d40*/  IMAD.MOV.U32 R143, RZ, RZ, R221 ;  /* 0x000000ffff8f7224 */ /* 0x000fe400078e00dd */
[----:B------:R-:W-:Y:S01]  /*2d50*/  IMAD.MOV.U32 R144, RZ, RZ, R220 ;  /* 0x000000ffff907224 */ /* 0x000fe200078e00dc */
[----:B------:R-:W-:Y:S01]  /*2d60*/  MOV R220, R16 ;  /* 0x0000001000dc7202 */ /* 0x000fe20000000f00 */
[----:B------:R-:W-:Y:S01]  /*2d70*/  IMAD.MOV.U32 R222, RZ, RZ, R14 ;  /* 0x000000ffffde7224 */ /* 0x000fe200078e000e */
[----:B------:R-:W-:Y:S01]  /*2d80*/  STL.64 [R1+0x16b0], R224 ;  /* 0x0016b0e001007387 */ /* 0x000fe20000100a00 */
[----:B------:R-:W-:Y:S02]  /*2d90*/  IMAD.MOV.U32 R223, RZ, RZ, R13 ;  /* 0x000000ffffdf7224 */ /* 0x000fe400078e000d */
[----:B------:R-:W-:-:S02]  /*2da0*/  IMAD.MOV.U32 R146, RZ, RZ, R218 ;  /* 0x000000ffff927224 */ /* 0x000fc400078e00da */
[----:B------:R-:W-:Y:S01]  /*2db0*/  IMAD.MOV.U32 R221, RZ, RZ, R15 ;  /* 0x000000ffffdd7224 */ /* 0x000fe200078e000f */
[----:B------:R-:W-:Y:S01]  /*2dc0*/  STL.64 [R1+0x16a8], R222 ;  /* 0x0016a8de01007387 */ /* 0x000fe20000100a00 */
[----:B------:R-:W-:Y:S02]  /*2dd0*/  IMAD.MOV.U32 R147, RZ, RZ, R217 ;  /* 0x000000ffff937224 */ /* 0x000fe400078e00d9 */
[----:B------:R-:W-:Y:S01]  /*2de0*/  IMAD.MOV.U32 R148, RZ, RZ, R216 ;  /* 0x000000ffff947224 */ /* 0x000fe200078e00d8 */
[----:B------:R-:W-:Y:S01]  /*2df0*/  STL.64 [R1+0x16a0], R220 ;  /* 0x0016a0dc01007387 */ /* 0x000fe20000100a00 */
[----:B------:R-:W-:Y:S02]  /*2e00*/  IMAD.MOV.U32 R218, RZ, RZ, R18 ;  /* 0x000000ffffda7224 */ /* 0x000fe400078e0012 */
[----:B------:R-:W-:Y:S02]  /*2e10*/  IMAD.MOV.U32 R219, RZ, RZ, R17 ;  /* 0x000000ffffdb7224 */ /* 0x000fe400078e0011 */
[----:B------:R-:W-:-:S02]  /*2e20*/  IMAD.MOV.U32 R149, RZ, RZ, R215 ;  /* 0x000000ffff957224 */ /* 0x000fc400078e00d7 */
[----:B------:R-:W-:Y:S01]  /*2e30*/  IMAD.MOV.U32 R150, RZ, RZ, R214 ;  /* 0x000000ffff967224 */ /* 0x000fe200078e00d6 */
[----:B------:R-:W-:Y:S01]  /*2e40*/  STL.64 [R1+0x1698], R218 ;  /* 0x001698da01007387 */ /* 0x000fe20000100a00 */
[----:B------:R-:W-:Y:S02]  /*2e50*/  IMAD.MOV.U32 R216, RZ, RZ, R20 ;  /* 0x000000ffffd87224 */ /* 0x000fe400078e0014 */
[----:B------:R-:W-:Y:S02]  /*2e60*/  IMAD.MOV.U32 R217, RZ, RZ, R19 ;  /* 0x000000ffffd97224 */ /* 0x000fe400078e0013 */
[----:B------:R-:W-:Y:S01]  /*2e70*/  IMAD.MOV.U32 R151, RZ, RZ, R213 ;  /* 0x000000ffff977224 */ /* 0x000fe200078e00d5 */
[----:B------:R-:W-:Y:S01]  /*2e80*/  MOV R213, R23 ;  /* 0x0000001700d57202 */ /* 0x000fe20000000f00 */
[----:B------:R-:W-:Y:S01]  /*2e90*/  IMAD.MOV.U32 R214, RZ, RZ, R22 ;  /* 0x000000ffffd67224 */ /* 0x000fe200078e0016 */
[----:B------:R-:W-:Y:S01]  /*2ea0*/  STL.64 [R1+0x1690], R216 ;  /* 0x001690d801007387 */ /* 0x000fe20000100a00 */
[----:B------:R-:W-:-:S05]  /*2eb0*/  IMAD.MOV.U32 R215, RZ, RZ, R21 ;  /* 0x000000ffffd77224 */ /* 0x000fca00078e0015 */
        /* <DEDUP_REMOVED lines=43> */
[----:B---3--:R-:W-:Y:S04]  /*3170*/  STL.64 [R1+0x1530], R128 ;  /* 0x0015308001007387 */ /* 0x008fe80000100a00 */
[----:B--2---:R-:W-:Y:S04]  /*3180*/  STL.64 [R1+0x1528], R126 ;  /* 0x0015287e01007387 */ /* 0x004fe80000100a00 */
[----:B----4-:R-:W-:Y:S04]  /*3190*/  STL.64 [R1+0x1520], R124 ;  /* 0x0015207c01007387 */ /* 0x010fe80000100a00 */
        /* <DEDUP_REMOVED lines=50> */
[----:B0-----:R-:W3:Y:S04]  /*34c0*/  LDL.LU.64 R234, [R1+0x16d8] ;  /* 0x0016d80001ea7983 */ /* 0x001ee80000300a00 */
[----:B-1----:R-:W3:Y:S01]  /*34d0*/  LDL.LU.64 R232, [R1+0x16d0] ;  /* 0x0016d00001e87983 */ /* 0x002ee20000300a00 */
[----:B--2---:R-:W-:-:S06]  /*34e0*/  WARPGROUP.ARRIVE ;  /* 0x00000000000079c5 */ /* 0x004fcc0000000000 */
        /* <DEDUP_REMOVED lines=66> */
[----:B------:R-:W3:Y:S04]  /*3910*/  LDL.LU.64 R230, [R1+0x16c8] ;  /* 0x0016c80001e67983 */ /* 0x000ee80000300a00 */
        /* <DEDUP_REMOVED lines=39> */
[----:B0-----:R-:W3:Y:S04]  /*3b90*/  LDL.LU.64 R150, [R1+0x1588] ;  /* 0x0015880001967983 */ /* 0x001ee80000300a00 */
        /* <DEDUP_REMOVED lines=20> */
[----:B------:R-:W3:Y:S01]  /*3ce0*/  LDL.LU.64 R108, [R1+0x14e0] ;  /* 0x0014e000016c7983 */ /* 0x000ee20000300a00 */
[----:B------:R-:W-:-:S02]  /*3cf0*/  UIADD3 UR12, UR8, 0x2, URZ ;  /* 0x00000002080c7890 */ /* 0x000fc4000fffe03f */
[----:B------:R-:W-:Y:S01]  /*3d00*/  UIADD3 UR14, UR6, 0x2, URZ ;  /* 0x00000002060e7890 */ /* 0x000fe2000fffe03f */
[----:B------:R-:W-:Y:S01]  /*3d10*/  UMOV UR13, 0x40000040 ;  /* 0x40000040000d7882 */ /* 0x000fe20000000000 */
[----:B------:R-:W-:Y:S01]  /*3d20*/  UMOV UR15, 0x40000040 ;  /* 0x40000040000f7882 */ /* 0x000fe20000000000 */
[----:B---3--:R-:W-:-:S06]  /*3d30*/  WARPGROUP.ARRIVE ;  /* 0x00000000000079c5 */ /* 0x008fcc0000000000 */
[----:B------:R-:W-:Y:S03]  /*3d40*/  HGMMA.64x256x16.F32 R108, gdesc[UR12], R108, gsb0 ;  /* 0x03e000000c6c79f0 */ /* 0x000fe6000800086c */
        /* <DEDUP_REMOVED lines=65> */
[----:B0-----:R-:W2:Y:S04]  /*4160*/  LDL.LU.64 R150, [R1+0x14d8] ;  /* 0x0014d80001967983 */ /* 0x001ea80000300a00 */
[----:B------:R-:W2:Y:S04]  /*4170*/  LDL.LU.64 R148, [R1+0x14d0] ;  /* 0x0014d00001947983 */ /* 0x000ea80000300a00 */
        /* <DEDUP_REMOVED lines=61> */
[----:B------:R-:W2:Y:S01]  /*4550*/  LDL.LU.64 R24, [R1+0x12e0] ;  /* 0x0012e00001187983 */ /* 0x000ea20000300a00 */
[----:B------:R-:W-:Y:S01]  /*4560*/  UIADD3 UR18, UR6, 0x802, URZ ;  /* 0x0000080206127890 */ /* 0x000fe2000fffe03f */
[----:B------:R-:W-:Y:S01]  /*4570*/  UMOV UR16, UR12 ;  /* 0x0000000c00107c82 */ /* 0x000fe20008000000 */
[----:B------:R-:W-:Y:S01]  /*4580*/  UMOV UR17, UR13 ;  /* 0x0000000d00117c82 */ /* 0x000fe20008000000 */
[----:B------:R-:W-:Y:S01]  /*4590*/  UMOV UR19, 0x40000040 ;  /* 0x4000004000137882 */ /* 0x000fe20000000000 */
[----:B--2---:R-:W-:-:S06]  /*45a0*/  WARPGROUP.ARRIVE ;  /* 0x00000000000079c5 */ /* 0x004fcc0000000000 */
[----:B------:R-:W-:Y:S03]  /*45b0*/  HGMMA.64x256x16.F32 R24, gdesc[UR16], R24, gsb0 ;  /* 0x03e00000101879f0 */ /* 0x000fe60008000818 */
[----:B------:R-:W-:Y:S02]  /*45c0*/  WARPGROUP.DEPBAR.LE gsb0, 0x0 ;  /* 0x00008000000079c5 */ /* 0x000fe40000010000 */
[----:B------:R-:W-:Y:S04]  /*45d0*/  STL.64 [R1], R24 ;  /* 0x0000001801007387 */ /* 0x000fe80000100a00 */
[----:B------:R-:W-:Y:S04]  /*45e0*/  STL.64 [R1+0x8], R26 ;  /* 0x0000081a01007387 */ /* 0x000fe80000100a00 */
[----:B------:R-:W-:Y:S04]  /*45f0*/  STL.64 [R1+0x10], R28 ;  /* 0x0000101c01007387 */ /* 0x000fe80000100a00 */
[----:B------:R-:W-:Y:S04]  /*4600*/  STL.64 [R1+0x18], R30 ;  /* 0x0000181e01007387 */ /* 0x000fe80000100a00 */
[----:B------:R-:W-:Y:S04]  /*4610*/  STL.64 [R1+0x20], R32 ;  /* 0x0000202001007387 */ /* 0x000fe80000100a00 */
[----:B------:R-:W-:Y:S04]  /*4620*/  STL.64 [R1+0x28], R34 ;  /* 0x0000282201007387 */ /* 0x000fe80000100a00 */
[----:B------:R-:W-:Y:S01]  /*4630*/  STL.64 [R1+0x30], R36 ;  /* 0x0000302401007387 */ /* 0x000fe20000100a00 */
[----:B------:R-:W-:-:S03]  /*4640*/  IMAD.MOV.U32 R2, RZ, RZ, R150 ;  /* 0x000000ffff027224 */ /* 0x000fc600078e0096 */
[----:B------:R-:W-:Y:S01]  /*4650*/  STL.64 [R1+0x38], R38 ;  /* 0x0000382601007387 */ /* 0x000fe20000100a00 */
[----:B------:R-:W-:-:S03]  /*4660*/  IMAD.MOV.U32 R0, RZ, RZ, R151 ;  /* 0x000000ffff007224 */ /* 0x000fc600078e0097 */
[----:B------:R-:W-:Y:S01]  /*4670*/  STL.64 [R1+0x40], R40 ;  /* 0x0000402801007387 */ /* 0x000fe20000100a00 */
[----:B------:R-:W-:Y:S01]  /*4680*/  MOV R4, R148 ;  /* 0x0000009400047202 */ /* 0x000fe20000000f00 */
[----:B------:R-:W-:Y:S02]  /*4690*/  IMAD.MOV.U32 R3, RZ, RZ, R149 ;  /* 0x000000ffff037224 */ /* 0x000fe400078e0095 */
[----:B------:R-:W-:Y:S01]  /*46a0*/  STL.64 [R1+0x48], R42 ;  /* 0x0000482a01007387 */ /* 0x000fe20000100a00 */
[----:B------:R-:W-:-:S03]  /*46b0*/  IMAD.MOV.U32 R6, RZ, RZ, R146 ;  /* 0x000000ffff067224 */ /* 0x000fc600078e0092 */
[----:B------:R0:W-:Y:S01]  /*46c0*/  STL [R1+0x50], R44 ;  /* 0x0000502c01007387 */ /* 0x0001e20000100800 */
[----:B------:R-:W-:-:S03]  /*46d0*/  IMAD.MOV.U32 R5, RZ, RZ, R147 ;  /* 0x000000ffff057224 */ /* 0x000fc600078e0093 */
[----:B------:R-:W2:Y:S01]  /*46e0*/  LDL.LU.64 R150, [R1+0x12d8] ;  /* 0x0012d80001967983 */ /* 0x000ea20000300a00 */
[----:B------:R-:W-:Y:S02]  /*46f0*/  IMAD.MOV.U32 R8, RZ, RZ, R144 ;  /* 0x000000ffff087224 */ /* 0x000fe400078e0090 */
[----:B------:R-:W-:Y:S01]  /*4700*/  IMAD.MOV.U32 R7, RZ, RZ, R145 ;  /* 0x000000ffff077224 */ /* 0x000fe200078e0091 */
[----:B------:R-:W2:Y:S01]  /*4710*/  LDL.LU.64 R148, [R1+0x12d0] ;  /* 0x0012d00001947983 */ /* 0x000ea20000300a00 */
[----:B------:R-:W-:Y:S01]  /*4720*/  IMAD.MOV.U32 R10, RZ, RZ, R142 ;  /* 0x000000ffff0a7224 */ /* 0x000fe200078e008e */
[----:B------:R-:W-:Y:S01]  /*4730*/  MOV R11, R141 ;  /* 0x0000008d000b7202 */ /* 0x000fe20000000f00 */
[----:B------:R-:W-:Y:S01]  /*4740*/  IMAD.MOV.U32 R9, RZ, RZ, R143 ;  /* 0x000000ffff097224 */ /* 0x000fe200078e008f */
[----:B------:R-:W2:Y:S01]  /*4750*/  LDL.LU.64 R146, [R1+0x12c8] ;  /* 0x0012c80001927983 */ /* 0x000ea20000300a00 */
        /* <DEDUP_REMOVED lines=14> */
[----:B------:R-:W-:Y:S02]  /*4840*/  IMAD.MOV.U32 R22, RZ, RZ, R130 ;  /* 0x000000ffff167224 */ /* 0x000fe400078e0082 */
[----:B------:R-:W-:Y:S01]  /*4850*/  IMAD.MOV.U32 R21, RZ, RZ, R131 ;  /* 0x000000ffff157224 */ /* 0x000fe200078e0083 */
[----:B------:R-:W2:Y:S01]  /*4860*/  LDL.LU.64 R134, [R1+0x1298] ;  /* 0x0012980001867983 */ /* 0x000ea20000300a00 */
[----:B-1----:R-:W-:Y:S01]  /*4870*/  IMAD.MOV.U32 R152, RZ, RZ, R128 ;  /* 0x000000ffff987224 */ /* 0x002fe200078e0080 */
[----:B------:R-:W-:Y:S01]  /*4880*/  MOV R153, R127 ;  /* 0x0000007f00997202 */ /* 0x000fe20000000f00 */
[----:B------:R-:W-:Y:S01]  /*4890*/  IMAD.MOV.U32 R23, RZ, RZ, R129 ;  /* 0x000000ffff177224 */ /* 0x000fe200078e0081 */
[----:B------:R-:W2:Y:S01]  /*48a0*/  LDL.LU.64 R132, [R1+0x1290] ;  /* 0x0012900001847983 */ /* 0x000ea20000300a00 */
[----:B------:R-:W-:-:S03]  /*48b0*/  IMAD.MOV.U32 R154, RZ, RZ, R126 ;  /* 0x000000ffff9a7224 */ /* 0x000fc600078e007e */
[----:B------:R-:W2:Y:S01]  /*48c0*/  LDL.LU.64 R130, [R1+0x1288] ;  /* 0x0012880001827983 */ /* 0x000ea20000300a00 */
[----:B---3--:R-:W-:Y:S02]  /*48d0*/  IMAD.MOV.U32 R156, RZ, RZ, R124 ;  /* 0x000000ffff9c7224 */ /* 0x008fe400078e007c */
[----:B------:R-:W-:Y:S01]  /*48e0*/  IMAD.MOV.U32 R155, RZ, RZ, R125 ;  /* 0x000000ffff9b7224 */ /* 0x000fe200078e007d */
[----:B------:R-:W2:Y:S01]  /*48f0*/  LDL.LU.64 R128, [R1+0x1280] ;  /* 0x0012800001807983 */ /* 0x000ea20000300a00 */
[----:B----4-:R-:W-:Y:S01]  /*4900*/  IMAD.MOV.U32 R158, RZ, RZ, R122 ;  /* 0x000000ffff9e7224 */ /* 0x010fe200078e007a */
        /* <DEDUP_REMOVED lines=116> */
[----:B------:R-:W-:-:S03]  /*5050*/  IMAD.MOV.U32 R235, RZ, RZ, R45 ;  /* 0x000000ffffeb7224 */ /* 0x000fc600078e002d */
[----:B------:R-:W2:Y:S04]  /*5060*/  LDL.LU.64 R48, [R1+0x1140] ;  /* 0x0011400001307983 */ /* 0x000ea80000300a00 */
[----:B------:R-:W2:Y:S04]  /*5070*/  LDL.LU.64 R46, [R1+0x1138] ;  /* 0x00113800012e7983 */ /* 0x000ea80000300a00 */
        /* <DEDUP_REMOVED lines=12> */
[----:B------:R-:W-:Y:S01]  /*5140*/  UMOV UR17, 0x40000040 ;  /* 0x4000004000117882 */ /* 0x000fe20000000000 */
[----:B--2---:R-:W-:-:S07]  /*5150*/  WARPGROUP.ARRIVE ;  /* 0x00000000000079c5 */ /* 0x004fce0000000000 */
        /* <DEDUP_REMOVED lines=193> */
[----:B------:R-:W2:Y:S01]  /*5d70*/  LDL.LU R151, [R1+0x3fc] ;  /* 0x0003fc0001977983 */ /* 0x000ea20000300800 */
[----:B------:R-:W-:Y:S01]  /*5d80*/  UMOV UR12, UR16 ;  /* 0x00000010000c7c82 */ /* 0x000fe20008000000 */
[----:B------:R-:W-:Y:S01]  /*5d90*/  UMOV UR13, UR17 ;  /* 0x00000011000d7c82 */ /* 0x000fe20008000000 */
[----:B--2---:R-:W-:-:S06]  /*5da0*/  WARPGROUP.ARRIVE ;  /* 0x00000000000079c5 */ /* 0x004fcc0000000000 */
[----:B------:R-:W-:Y:S03]  /*5db0*/  HGMMA.64x256x16.F32 R24, gdesc[UR12], R24, gsb0 ;  /* 0x03e000000c1879f0 */ /* 0x000fe60008000818 */
[----:B------:R-:W-:Y:S02]  /*5dc0*/  WARPGROUP.DEPBAR.LE gsb0, 0x0 ;  /* 0x00008000000079c5 */ /* 0x000fe40000010000 */
        /* <DEDUP_REMOVED lines=64> */
[----:B0-----:R-:W4:Y:S04]  /*61d0*/  LDL.LU R24, [R1] ;  /* 0x0000000001187983 */ /* 0x001f280000300800 */
[----:B------:R-:W4:Y:S04]  /*61e0*/  LDL.LU R25, [R1+0x4] ;  /* 0x0000040001197983 */ /* 0x000f280000300800 */
[----:B-1----:R-:W4:Y:S04]  /*61f0*/  LDL.LU R26, [R1+0x8] ;  /* 0x00000800011a7983 */ /* 0x002f280000300800 */
[----:B------:R-:W4:Y:S04]  /*6200*/  LDL.LU R27, [R1+0xc] ;  /* 0x00000c00011b7983 */ /* 0x000f280000300800 */
[----:B--2---:R-:W2:Y:S04]  /*6210*/  LDL.LU R28, [R1+0x10] ;  /* 0x00001000011c7983 */ /* 0x004ea80000300800 */
[----:B------:R-:W2:Y:S04]  /*6220*/  LDL.LU R29, [R1+0x14] ;  /* 0x00001400011d7983 */ /* 0x000ea80000300800 */
[----:B---3--:R-:W3:Y:S04]  /*6230*/  LDL.LU R30, [R1+0x18] ;  /* 0x00001800011e7983 */ /* 0x008ee80000300800 */
[----:B------:R-:W3:Y:S04]  /*6240*/  LDL.LU R31, [R1+0x1c] ;  /* 0x00001c00011f7983 */ /* 0x000ee80000300800 */
[----:B----4-:R-:W4:Y:S04]  /*6250*/  LDL.LU R32, [R1+0x20] ;  /* 0x0000200001207983 */ /* 0x010f280000300800 */
        /* <DEDUP_REMOVED lines=11> */
[----:B------:R-:W4:Y:S01]  /*6310*/  LDL.LU R44, [R1+0x50] ;  /* 0x00005000012c7983 */ /* 0x000f220000300800 */
[----:B------:R-:W-:-:S02]  /*6320*/  IMAD.MOV.U32 R150, RZ, RZ, R2 ;  /* 0x000000ffff967224 */ /* 0x000fc400078e0002 */
[----:B------:R-:W-:Y:S01]  /*6330*/  IMAD.MOV.U32 R151, RZ, RZ, R0 ;  /* 0x000000ffff977224 */ /* 0x000fe200078e0000 */
[----:B------:R-:W-:Y:S01]  /*6340*/  MOV R146, R6 ;  /* 0x0000000600927202 */ /* 0x000fe20000000f00 */
[----:B------:R-:W-:Y:S02]  /*6350*/  IMAD.MOV.U32 R148, RZ, RZ, R4 ;  /* 0x000000ffff947224 */ /* 0x000fe400078e0004 */
[----:B------:R-:W-:Y:S02]  /*6360*/  IMAD.MOV.U32 R149, RZ, RZ, R3 ;  /* 0x000000ffff957224 */ /* 0x000fe400078e0003 */
[----:B------:R-:W-:Y:S02]  /*6370*/  IMAD.MOV.U32 R147, RZ, RZ, R5 ;  /* 0x000000ffff937224 */ /* 0x000fe400078e0005 */
[----:B------:R-:W-:Y:S02]  /*6380*/  IMAD.MOV.U32 R144, RZ, RZ, R8 ;  /* 0x000000ffff907224 */ /* 0x000fe400078e0008 */
[----:B------:R-:W-:Y:S01]  /*6390*/  IMAD.MOV.U32 R145, RZ, RZ, R7 ;  /* 0x000000ffff917224 */ /* 0x000fe200078e0007 */
[----:B------:R-:W-:Y:S01]  /*63a0*/  STL.64 [R1+0x10d8], R150 ;  /* 0x0010d89601007387 */ /* 0x000fe20000100a00 */
[----:B------:R-:W-:-:S02]  /*63b0*/  IMAD.MOV.U32 R142, RZ, RZ, R10 ;  /* 0x000000ffff8e7224 */ /* 0x000fc400078e000a */
[----:B------:R-:W-:Y:S01]  /*63c0*/  IMAD.MOV.U32 R143, RZ, RZ, R9 ;  /* 0x000000ffff8f7224 */ /* 0x000fe200078e0009 */
[----:B------:R-:W-:Y:S01]  /*63d0*/  MOV R139, R13 ;  /* 0x0000000d008b7202 */ /* 0x000fe20000000f00 */
[----:B------:R-:W-:Y:S01]  /*63e0*/  IMAD.MOV.U32 R140, RZ, RZ, R12 ;  /* 0x000000ffff8c7224 */ /* 0x000fe200078e000c */
[----:B------:R-:W-:Y:S01]  /*63f0*/  STL.64 [R1+0x10d0], R148 ;  /* 0x0010d09401007387 */ /* 0x000fe20000100a00 */
[----:B------:R-:W-:Y:S02]  /*6400*/  IMAD.MOV.U32 R141, RZ, RZ, R11 ;  /* 0x000000ffff8d7224 */ /* 0x000fe400078e000b */
[----:B------:R-:W-:Y:S01]  /*6410*/  IMAD.MOV.U32 R138, RZ, RZ, R14 ;  /* 0x000000ffff8a7224 */ /* 0x000fe200078e000e */
[----:B------:R-:W-:Y:S01]  /*6420*/  STL.64 [R1+0x10c8], R146 ;  /* 0x0010c89201007387 */ /* 0x000fe20000100a00 */
[----:B------:R-:W-:Y:S02]  /*6430*/  IMAD.MOV.U32 R136, RZ, RZ, R16 ;  /* 0x000000ffff887224 */ /* 0x000fe400078e0010 */
[----:B------:R-:W-:Y:S01]  /*6440*/  IMAD.MOV.U32 R137, RZ, RZ, R15 ;  /* 0x000000ffff897224 */ /* 0x000fe200078e000f */
[----:B------:R-:W-:Y:S01]  /*6450*/  STL.64 [R1+0x10c0], R144 ;  /* 0x0010c09001007387 */ /* 0x000fe20000100a00 */
[----:B------:R-:W-:Y:S01]  /*6460*/  IMAD.MOV.U32 R134, RZ, RZ, R18 ;  /* 0x000000ffff867224 */ /* 0x000fe200078e0012 */
[----:B------:R-:W-:Y:S01]  /*6470*/  MOV R132, R20 ;  /* 0x0000001400847202 */ /* 0x000fe20000000f00 */
[----:B------:R-:W-:Y:S01]  /*6480*/  IMAD.MOV.U32 R135, RZ, RZ, R17 ;  /* 0x000000ffff877224 */ /* 0x000fe200078e0011 */
[----:B------:R-:W-:Y:S01]  /*6490*/  STL.64 [R1+0x10b8], R142 ;  /* 0x0010b88e01007387 */ /* 0x000fe20000100a00 */
[----:B------:R-:W-:-:S02]  /*64a0*/  IMAD.MOV.U32 R133, RZ, RZ, R19 ;  /* 0x000000ffff857224 */ /* 0x000fc400078e0013 */
        /* <DEDUP_REMOVED lines=39> */
[----:B------:R-:W-:-:S03]  /*6720*/  IMAD.MOV.U32 R105, RZ, RZ, R175 ;  /* 0x000000ffff697224 */ /* 0x000fc600078e00af */
        /* <DEDUP_REMOVED lines=88> */
[----:B------:R-:W-:-:S03]  /*6cb0*/  IMAD.MOV.U32 R45, RZ, RZ, R235 ;  /* 0x000000ffff2d7224 */ /* 0x000fc600078e00eb */
[----:B------:R-:W-:Y:S04]  /*6cc0*/  STL.64 [R1+0xf60], R56 ;  /* 0x000f603801007387 */ /* 0x000fe80000100a00 */
[----:B------:R-:W-:Y:S04]  /*6cd0*/  STL.64 [R1+0xf58], R54 ;  /* 0x000f583601007387 */ /* 0x000fe80000100a00 */
[----:B------:R-:W-:Y:S04]  /*6ce0*/  STL.64 [R1+0xf50], R52 ;  /* 0x000f503401007387 */ /* 0x000fe80000100a00 */
[----:B------:R-:W-:Y:S04]  /*6cf0*/  STL.64 [R1+0xf48], R50 ;  /* 0x000f483201007387 */ /* 0x000fe80000100a00 */
[----:B------:R-:W-:Y:S04]  /*6d00*/  STL.64 [R1+0xf40], R48 ;  /* 0x000f403001007387 */ /* 0x000fe80000100a00 */
[----:B------:R-:W-:Y:S04]  /*6d10*/  STL.64 [R1+0xf38], R46 ;  /* 0x000f382e01007387 */ /* 0x000fe80000100a00 */
[----:B----4-:R-:W-:Y:S04]  /*6d20*/  STL.64 [R1+0xf30], R44 ;  /* 0x000f302c01007387 */ /* 0x010fe80000100a00 */
[----:B---3--:R-:W-:Y:S04]  /*6d30*/  STL.64 [R1+0xf28], R42 ;  /* 0x000f282a01007387 */ /* 0x008fe80000100a00 */
[----:B--2---:R-:W-:Y:S04]  /*6d40*/  STL.64 [R1+0xf20], R40 ;  /* 0x000f202801007387 */ /* 0x004fe80000100a00 */
        /* <DEDUP_REMOVED lines=72> */
[----:B------:R-:W-:-:S02]  /*71d0*/  UIADD3 UR12, UR8, 0x4, URZ ;  /* 0x00000004080c7890 */ /* 0x000fc4000fffe03f */
[----:B------:R-:W-:Y:S01]  /*71e0*/  UIADD3 UR14, UR6, 0x4, URZ ;  /* 0x00000004060e7890 */ /* 0x000fe2000fffe03f */
[----:B------:R-:W-:Y:S01]  /*71f0*/  UMOV UR13, 0x40000040 ;  /* 0x40000040000d7882 */ /* 0x000fe20000000000 */
[----:B------:R-:W-:Y:S01]  /*7200*/  UMOV UR15, 0x40000040 ;  /* 0x40000040000f7882 */ /* 0x000fe20000000000 */
[----:B--2---:R-:W-:-:S06]  /*7210*/  WARPGROUP.ARRIVE ;  /* 0x00000000000079c5 */ /* 0x004fcc0000000000 */
        /* <DEDUP_REMOVED lines=11> */
[----:B------:R-:W-:-:S03]  /*72d0*/  MOV R0, R151 ;  /* 0x0000009700007202 */ /* 0x000fc60000000f00 */
[----:B------:R-:W-:Y:S01]  /*72e0*/  STL.64 [R1+0x440], R40 ;  /* 0x0004402801007387 */ /* 0x000fe20000100a00 */
[----:B------:R-:W-:-:S03]  /*72f0*/  IMAD.MOV.U32 R4, RZ, RZ, R148 ;  /* 0x000000ffff047224 */ /* 0x000fc600078e0094 */
[----:B------:R-:W-:Y:S01]  /*7300*/  STL.64 [R1+0x448], R42 ;  /* 0x0004482a01007387 */ /* 0x000fe20000100a00 */
[----:B------:R-:W-:-:S03]  /*7310*/  IMAD.MOV.U32 R3, RZ, RZ, R149 ;  /* 0x000000ffff037224 */ /* 0x000fc600078e0095 */
[----:B------:R0:W-:Y:S01]  /*7320*/  STL [R1+0x450], R44 ;  /* 0x0004502c01007387 */ /* 0x0001e20000100800 */
        /* <DEDUP_REMOVED lines=371> */
[----:B0-----:R-:W2:Y:S04]  /*8a60*/  LDL.LU R24, [R1] ;  /* 0x0000000001187983 */ /* 0x001ea80000300800 */
        /* <DEDUP_REMOVED lines=214> */
[----:B------:R-:W-:-:S02]  /*97d0*/  IMAD.MOV.U32 R151, RZ, RZ, R0 ;  /* 0x000000ffff977224 */ /* 0x000fc400078e0000 */
[----:B------:R-:W-:Y:S02]  /*97e0*/  IMAD.MOV.U32 R148, RZ, RZ, R4 ;  /* 0x000000ffff947224 */ /* 0x000fe400078e0004 */
[----:B------:R-:W-:Y:S02]  /*97f0*/  IMAD.MOV.U32 R146, RZ, RZ, R6 ;  /* 0x000000ffff927224 */ /* 0x000fe400078e0006 */
[----:B------:R-:W-:Y:S01]  /*9800*/  IMAD.MOV.U32 R147, RZ, RZ, R5 ;  /* 0x000000ffff937224 */ /* 0x000fe200078e0005 */
[----:B------:R-:W-:Y:S01]  /*9810*/  MOV R142, R10 ;  /* 0x0000000a008e7202 */ /* 0x000fe20000000f00 */
[----:B------:R-:W-:Y:S02]  /*9820*/  IMAD.MOV.U32 R144, RZ, RZ, R8 ;  /* 0x000000ffff907224 */ /* 0x000fe400078e0008 */
        /* <DEDUP_REMOVED lines=227> */
[----:B------:R-:W-:Y:S01]  /*a660*/  UMOV UR12, UR16 ;  /* 0x00000010000c7c82 */ /* 0x000fe20008000000 */
[----:B------:R-:W-:Y:S01]  /*a670*/  UMOV UR13, UR17 ;  /* 0x00000011000d7c82 */ /* 0x000fe20008000000 */
        /* <DEDUP_REMOVED lines=14> */
[----:B------:R-:W-:-:S03]  /*a760*/  IMAD.MOV.U32 R6, RZ, RZ, R148 ;  /* 0x000000ffff067224 */ /* 0x000fc600078e0094 */
[----:B------:R-:W-:Y:S01]  /*a770*/  STL.64 [R1+0x248], R42 ;  /* 0x0002482a01007387 */ /* 0x000fe20000100a00 */
[----:B------:R-:W-:Y:S01]  /*a780*/  IMAD.MOV.U32 R5, RZ, RZ, R149 ;  /* 0x000000ffff057224 */ /* 0x000fe200078e0095 */
[----:B------:R-:W-:Y:S02]  /*a790*/  MOV R7, R147 ;  /* 0x0000009300077202 */ /* 0x000fe40000000f00 */
        /* <DEDUP_REMOVED lines=495> */
[----:B------:R-:W-:-:S02]  /*c690*/  IMAD.MOV.U32 R142, RZ, RZ, R230 ;  /* 0x000000ffff8e7224 */ /* 0x000fc400078e00e6 */
[----:B------:R-:W-:Y:S02]  /*c6a0*/  IMAD.MOV.U32 R143, RZ, RZ, R229 ;  /* 0x000000ffff8f7224 */ /* 0x000fe400078e00e5 */
[----:B------:R-:W-:Y:S01]  /*c6b0*/  IMAD.MOV.U32 R144, RZ, RZ, R228 ;  /* 0x000000ffff907224 */ /* 0x000fe200078e00e4 */
[----:B------:R-:W-:Y:S01]  /*c6c0*/  MOV R228, R10 ;  /* 0x0000000a00e47202 */ /* 0x000fe20000000f00 */
[----:B------:R-:W-:Y:S02]  /*c6d0*/  IMAD.MOV.U32 R146, RZ, RZ, R226 ;  /* 0x000000ffff927224 */ /* 0x000fe400078e00e2 */
[----:B------:R-:W-:Y:S02]  /*c6e0*/  IMAD.MOV.U32 R147, RZ, RZ, R225 ;  /* 0x000000ffff937224 */ /* 0x000fe400078e00e1 */
[----:B------:R-:W-:Y:S02]  /*c6f0*/  IMAD.MOV.U32 R148, RZ, RZ, R224 ;  /* 0x000000ffff947224 */ /* 0x000fe400078e00e0 */
[----:B------:R-:W-:-:S02]  /*c700*/  IMAD.MOV.U32 R149, RZ, RZ, R223 ;  /* 0x000000ffff957224 */ /* 0x000fc400078e00df */
[----:B------:R-:W-:Y:S02]  /*c710*/  IMAD.MOV.U32 R150, RZ, RZ, R222 ;  /* 0x000000ffff967224 */ /* 0x000fe400078e00de */
[----:B------:R-:W-:Y:S01]  /*c720*/  IMAD.MOV.U32 R151, RZ, RZ, R221 ;  /* 0x000000ffff977224 */ /* 0x000fe200078e00dd */
[----:B------:R-:W-:Y:S01]  /*c730*/  MOV R221, R21 ;  /* 0x0000001500dd7202 */ /* 0x000fe20000000f00 */
[----:B------:R-:W-:Y:S02]  /*c740*/  IMAD.MOV.U32 R129, RZ, RZ, R23 ;  /* 0x000000ffff817224 */ /* 0x000fe400078e0017 */
[----:B------:R-:W-:Y:S01]  /*c750*/  IMAD.MOV.U32 R130, RZ, RZ, R22 ;  /* 0x000000ffff827224 */ /* 0x000fe200078e0016 */
[----:B------:R-:W-:Y:S01]  /*c760*/  UMOV UR10, UR14 ;  /* 0x0000000e000a7c82 */ /* 0x000fe20008000000 */
[----:B------:R-:W-:Y:S01]  /*c770*/  IMAD.MOV.U32 R132, RZ, RZ, R18 ;  /* 0x000000ffff847224 */ /* 0x000fe200078e0012 */
[----:B------:R-:W-:Y:S01]  /*c780*/  UMOV UR11, UR15 ;  /* 0x0000000f000b7c82 */ /* 0x000fe20008000000 */
[----:B------:R-:W-:Y:S01]  /*c790*/  IMAD.MOV.U32 R133, RZ, RZ, R17 ;  /* 0x000000ffff857224 */ /* 0x000fe200078e0011 */
[----:B------:R0:W5:Y:S01]  /*c7a0*/  LDL.LU R23, [R1+0x6dc] ;  /* 0x0006dc0001177983 */ /* 0x0001620000300800 */
[----:B------:R-:W-:-:S02]  /*c7b0*/  IMAD.MOV.U32 R134, RZ, RZ, R16 ;  /* 0x000000ffff867224 */ /* 0x000fc400078e0010 */
[----:B------:R-:W-:Y:S01]  /*c7c0*/  IMAD.MOV.U32 R135, RZ, RZ, R3 ;  /* 0x000000ffff877224 */ /* 0x000fe200078e0003 */
[----:B------:R0:W5:Y:S01]  /*c7d0*/  LDL.LU R22, [R1+0x6d8] ;  /* 0x0006d80001167983 */ /* 0x0001620000300800 */
[----:B------:R-:W-:Y:S02]  /*c7e0*/  IMAD.MOV.U32 R136, RZ, RZ, R2 ;  /* 0x000000ffff887224 */ /* 0x000fe400078e0002 */
[----:B------:R-:W-:Y:S01]  /*c7f0*/  IMAD.MOV.U32 R222, RZ, RZ, R20 ;  /* 0x000000ffffde7224 */ /* 0x000fe200078e0014 */
[----:B------:R0:W5:Y:S01]  /*c800*/  LDL.LU R19, [R1+0x6d4] ;  /* 0x0006d40001137983 */ /* 0x0001620000300800 */
[----:B------:R-:W-:Y:S02]  /*c810*/  IMAD.MOV.U32 R223, RZ, RZ, R15 ;  /* 0x000000ffffdf7224 */ /* 0x000fe400078e000f */
        /* <DEDUP_REMOVED lines=14> */
[----:B------:R-:W-:-:S06]  /*c900*/  IMAD.MOV.U32 R234, RZ, RZ, R4 ;  /* 0x000000ffffea7224 */ /* 0x000fcc00078e0004 */
        /* <DEDUP_REMOVED lines=67> */
[----:B-1----:R0:W5:Y:S04]  /*cd40*/  LDL.LU.64 R150, [R1+0x6b8] ;  /* 0x0006b80001967983 */ /* 0x0021680000300a00 */
[----:B------:R0:W5:Y:S04]  /*cd50*/  LDL.LU.64 R148, [R1+0x6b0] ;  /* 0x0006b00001947983 */ /* 0x0001680000300a00 */
        /* <DEDUP_REMOVED lines=19> */
[----:B------:R0:W5:Y:S01]  /*ce90*/  LDL.LU.64 R108, [R1+0x610] ;  /* 0x00061000016c7983 */ /* 0x0001620000300a00 */
[----:B------:R-:W-:Y:S05]  /*cea0*/  @!P1 BRA `(.L_x_18) ;  /* 0x000000d8007c9947 */ /* 0x000fea0003800000 */
[----:B------:R-:W-:-:S04]  /*ceb0*/  UIADD3 UR6, UR39, 0x1, URZ ;  /* 0x0000000127067890 */ /* 0x000fc8000fffe03f */
[----:B------:R-:W-:-:S04]  /*cec0*/  UISETP.NE.AND UP0, UPT, UR6, 0x2, UPT ;  /* 0x000000020600788c */ /* 0x000fc8000bf05270 */
[----:B------:R-:W-:Y:S02]  /*ced0*/  USEL UR7, URZ, 0x1, UP0 ;  /* 0x000000013f077887 */ /* 0x000fe40008000000 */
[----:B------:R-:W-:Y:S02]  /*cee0*/  USEL UR6, UR6, URZ, UP0 ;  /* 0x0000003f06067287 */ /* 0x000fe40008000000 */
[----:B------:R-:W-:-:S06]  /*cef0*/  ULOP3.LUT UR7, UR38, UR7, URZ, 0x3c, !UPT ;  /* 0x0000000726077292 */ /* 0x000fcc000f8e3c3f */
[----:B------:R-:W-:Y:S01]  /*cf00*/  IMAD.U32 R0, RZ, RZ, UR7 ;  /* 0x00000007ff007e24 */ /* 0x000fe2000f8e00ff */
[----:B------:R-:W-:-:S06]  /*cf10*/  UMOV UR7, UR39 ;  /* 0x0000002700077c82 */ /* 0x000fcc0008000000 */
.L_x_25:
[----:B------:R-:W-:Y:S05]  /*cf20*/  @!P0 BRA `(.L_x_19) ;  /* 0x0000000000048947 */ /* 0x000fea0003800000 */
[----:B------:R-:W-:Y:S01]  /*cf30*/  BPT.TRAP 0x1 ;  /* 0x000000040000795c */ /* 0x000fe20000300000 */
.L_x_19:
[----:B------:R-:W1:Y:S01]  /*cf40*/  S2UR UR9, SR_CgaCtaId ;  /* 0x00000000000979c3 */ /* 0x000e620000008800 */
[----:B------:R-:W-:Y:S01]  /*cf50*/  UMOV UR8, 0x400 ;  /* 0x0000040000087882 */ /* 0x000fe20000000000 */
[----:B------:R-:W-:Y:S01]  /*cf60*/  SHF.L.U32 R4, R0, 0x1f, RZ ;  /* 0x0000001f00047819 */ /* 0x000fe200000006ff */
[----:B-1----:R-:W-:-:S04]  /*cf70*/  ULEA UR8, UR9, UR8, 0x18 ;  /* 0x0000000809087291 */ /* 0x002fc8000f8ec03f */
[----:B------:R-:W-:-:S09]  /*cf80*/  ULEA UR9, UR6, UR8, 0x3 ;  /* 0x0000000806097291 */ /* 0x000fd2000f8e183f */
[----:B------:R1:W2:Y:S01]  /*cf90*/  SYNCS.PHASECHK.TRANS64.TRYWAIT P1, [UR9], R4 ;  /* 0x00000004ff0075a7 */ /* 0x0002a20008020149 */
[----:B------:R-:W-:Y:S05]  /*cfa0*/  @!P0 BRA `(.L_x_20) ;  /* 0x0000000000048947 */ /* 0x000fea0003800000 */
[----:B------:R-:W-:Y:S01]  /*cfb0*/  BPT.TRAP 0x1 ;  /* 0x000000040000795c */ /* 0x000fe20000300000 */
.L_x_20:
[----:B--2---:R-:W-:Y:S05]  /*cfc0*/  @P1 BRA `(.L_x_21) ;  /* 0x0000000000081947 */ /* 0x004fea0003800000 */
[----:B------:R-:W2:Y:S02]  /*cfd0*/  SYNCS.PHASECHK.TRANS64.TRYWAIT P1, [UR9], R4 ;  /* 0x00000004ff0075a7 */ /* 0x000ea40008020149 */
[----:B--2---:R-:W-:Y:S05]  /*cfe0*/  @!P1 BRA `(.L_x_22) ;  /* 0x0000032c009c9947 */ /* 0x004fea0003800000 */
.L_x_21:
[----:B-----5:R-:W-:Y:S04]  /*cff0*/  STL.64 [R1+0x18e0], R150 ;  /* 0x0018e09601007387 */ /* 0x020fe80000100a00 */
        /* <DEDUP_REMOVED lines=63> */
[----:B---3--:R-:W3:Y:S04]  /*d3f0*/  LDL.LU.64 R24, [R1] ;  /* 0x0000000001187983 */ /* 0x008ee80000300a00 */
        /* <DEDUP_REMOVED lines=127> */
[----:B--2---:R-:W2:Y:S04]  /*dbf0*/  LDL.LU.64 R24, [R1+0x400] ;  /* 0x0004000001187983 */ /* 0x004ea80000300a00 */
        /* <DEDUP_REMOVED lines=63> */
[----:B------:R-:W-:-:S02]  /*dff0*/  UIMAD UR12, UR6, 0x600, UR4 ;  /* 0x00000600060c78a4 */ /* 0x000fc4000f8e0204 */
[----:B------:R-:W-:Y:S01]  /*e000*/  ULEA UR10, UR6, UR5, 0xc ;  /* 0x00000005060a7291 */ /* 0x000fe2000f8e603f */
[----:B------:R-:W-:Y:S01]  /*e010*/  STL [R1+0x6e0], R23 ;  /* 0x0006e01701007387 */ /* 0x000fe20000100800 */
[----:B------:R-:W-:Y:S01]  /*e020*/  UMOV UR13, 0x40000040 ;  /* 0x40000040000d7882 */ /* 0x000fe20000000000 */
[----:B------:R-:W-:Y:S02]  /*e030*/  UMOV UR15, 0x40000040 ;  /* 0x40000040000f7882 */ /* 0x000fe40000000000 */
[----:B------:R-:W-:Y:S02]  /*e040*/  STL [R1+0x6dc], R22 ;  /* 0x0006dc1601007387 */ /* 0x000fe40000100800 */
[----:B------:R-:W-:Y:S02]  /*e050*/  UMOV UR14, UR10 ;  /* 0x0000000a000e7c82 */ /* 0x000fe40008000000 */
[----:B------:R-:W-:Y:S04]  /*e060*/  STL [R1+0x6d8], R19 ;  /* 0x0006d81301007387 */ /* 0x000fe80000100800 */
[----:B------:R-:W-:Y:S04]  /*e070*/  STL [R1+0x6d4], R18 ;  /* 0x0006d41201007387 */ /* 0x000fe80000100800 */
[----:B------:R-:W-:Y:S04]  /*e080*/  STL [R1+0x6d0], R17 ;  /* 0x0006d01101007387 */ /* 0x000fe80000100800 */
[----:B------:R-:W-:Y:S04]  /*e090*/  STL [R1+0x6cc], R16 ;  /* 0x0006cc1001007387 */ /* 0x000fe80000100800 */
[----:B------:R-:W-:Y:S04]  /*e0a0*/  STL [R1+0x6c8], R3 ;  /* 0x0006c80301007387 */ /* 0x000fe80000100800 */
[----:B------:R3:W-:Y:S04]  /*e0b0*/  STL [R1+0x6c4], R2 ;  /* 0x0006c40201007387 */ /* 0x0007e80000100800 */
[----:B------:R4:W-:Y:S01]  /*e0c0*/  STL [R1+0x6c0], R0 ;  /* 0x0006c00001007387 */ /* 0x0009e20000100800 */
[----:B--2---:R-:W-:-:S06]  /*e0d0*/  WARPGROUP.ARRIVE ;  /* 0x00000000000079c5 */ /* 0x004fcc0000000000 */
[----:B------:R-:W-:Y:S03]  /*e0e0*/  HGMMA.64x256x16.F32 R24, gdesc[UR12], R24, gsb0 ;  /* 0x03e000000c1879f0 */ /* 0x000fe60008000818 */
[----:B------:R-:W-:Y:S02]  /*e0f0*/  WARPGROUP.DEPBAR.LE gsb0, 0x0 ;  /* 0x00008000000079c5 */ /* 0x000fe40000010000 */
[----:B------:R-:W-:Y:S01]  /*e100*/  STL.64 [R1+0x400], R24 ;  /* 0x0004001801007387 */ /* 0x000fe20000100a00 */
[----:B---3--:R-:W-:Y:S01]  /*e110*/  IMAD.MOV.U32 R2, RZ, RZ, R150 ;  /* 0x000000ffff027224 */ /* 0x008fe200078e0096 */
[----:B-1----:R-:W-:Y:S01]  /*e120*/  MOV R4, R148 ;  /* 0x0000009400047202 */ /* 0x002fe20000000f00 */
[----:B----4-:R-:W-:Y:S01]  /*e130*/  IMAD.MOV.U32 R0, RZ, RZ, R151 ;  /* 0x000000ffff007224 */ /* 0x010fe200078e0097 */
        /* <DEDUP_REMOVED lines=10> */
[----:B0-----:R-:W-:Y:S01]  /*e1e0*/  MOV R211, R127 ;  /* 0x0000007f00d37202 */ /* 0x001fe20000000f00 */
        /* <DEDUP_REMOVED lines=25> */
[----:B------:R0:W-:Y:S01]  /*e380*/  STL [R1+0x450], R44 ;  /* 0x0004502c01007387 */ /* 0x0001e20000100800 */
[----:B------:R-:W-:Y:S01]  /*e390*/  IMAD.MOV.U32 R23, RZ, RZ, R129 ;  /* 0x000000ffff177224 */ /* 0x000fe200078e0081 */
[----:B------:R-:W-:Y:S01]  /*e3a0*/  MOV R162, R78 ;  /* 0x0000004e00a27202 */ /* 0x000fe20000000f00 */
[----:B------:R-:W-:Y:S01]  /*e3b0*/  IMAD.MOV.U32 R210, RZ, RZ, R126 ;  /* 0x000000ffffd27224 */ /* 0x000fe200078e007e */
[----:B------:R-:W2:Y:S01]  /*e3c0*/  LDL.LU.64 R150, [R1+0x1ae0] ;  /* 0x001ae00001967983 */ /* 0x000ea20000300a00 */
        /* <DEDUP_REMOVED lines=16> */
[----:B------:R-:W-:-:S02]  /*e4d0*/  IMAD.MOV.U32 R201, RZ, RZ, R117 ;  /* 0x000000ffffc97224 */ /* 0x000fc400078e0075 */
[----:B------:R-:W-:Y:S01]  /*e4e0*/  IMAD.MOV.U32 R198, RZ, RZ, R114 ;  /* 0x000000ffffc67224 */ /* 0x000fe200078e0072 */
[----:B------:R-:W2:Y:S01]  /*e4f0*/  LDL.LU.64 R140, [R1+0x1ab8] ;  /* 0x001ab800018c7983 */ /* 0x000ea20000300a00 */
[----:B------:R-:W-:Y:S02]  /*e500*/  IMAD.MOV.U32 R199, RZ, RZ, R115 ;  /* 0x000000ffffc77224 */ /* 0x000fe400078e0073 */
[----:B------:R-:W-:Y:S01]  /*e510*/  IMAD.MOV.U32 R196, RZ, RZ, R112 ;  /* 0x000000ffffc47224 */ /* 0x000fe200078e0070 */
[----:B------:R-:W2:Y:S01]  /*e520*/  LDL.LU.64 R138, [R1+0x1ab0] ;  /* 0x001ab000018a7983 */ /* 0x000ea20000300a00 */
[----:B------:R-:W-:Y:S02]  /*e530*/  IMAD.MOV.U32 R194, RZ, RZ, R110 ;  /* 0x000000ffffc27224 */ /* 0x000fe400078e006e */
        /* <DEDUP_REMOVED lines=429> */
[----:B------:R-:W-:-:S02]  /*10010*/  IMAD.MOV.U32 R131, RZ, RZ, R233 ;  /* 0x000000ffff837224 */ /* 0x000fc400078e00e9 */
[----:B------:R-:W-:Y:S02]  /*10020*/  IMAD.MOV.U32 R234, RZ, RZ, R2 ;  /* 0x000000ffffea7224 */ /* 0x000fe400078e0002 */
[----:B------:R-:W-:Y:S02]  /*10030*/  IMAD.MOV.U32 R133, RZ, RZ, R231 ;  /* 0x000000ffff857224 */ /* 0x000fe400078e00e7 */
[----:B------:R-:W-:Y:S02]  /*10040*/  IMAD.MOV.U32 R134, RZ, RZ, R230 ;  /* 0x000000ffff867224 */ /* 0x000fe400078e00e6 */
[----:B------:R-:W-:Y:S02]  /*10050*/  IMAD.MOV.U32 R232, RZ, RZ, R4 ;  /* 0x000000ffffe87224 */ /* 0x000fe400078e0004 */
[----:B------:R-:W-:Y:S02]  /*10060*/  IMAD.MOV.U32 R233, RZ, RZ, R3 ;  /* 0x000000ffffe97224 */ /* 0x000fe400078e0003 */
[----:B------:R-:W-:-:S02]  /*10070*/  IMAD.MOV.U32 R135, RZ, RZ, R229 ;  /* 0x000000ffff877224 */ /* 0x000fc400078e00e5 */
[----:B------:R-:W-:Y:S01]  /*10080*/  IMAD.MOV.U32 R136, RZ, RZ, R228 ;  /* 0x000000ffff887224 */ /* 0x000fe200078e00e4 */
[----:B------:R-:W-:Y:S01]  /*10090*/  MOV R228, R8 ;  /* 0x0000000800e47202 */ /* 0x000fe20000000f00 */
[----:B------:R-:W-:Y:S02]  /*100a0*/  IMAD.MOV.U32 R230, RZ, RZ, R6 ;  /* 0x000000ffffe67224 */ /* 0x000fe400078e0006 */
[----:B------:R-:W-:Y:S01]  /*100b0*/  IMAD.MOV.U32 R231, RZ, RZ, R5 ;  /* 0x000000ffffe77224 */ /* 0x000fe200078e0005 */
[----:B------:R-:W-:Y:S01]  /*100c0*/  MOV R139, R225 ;  /* 0x000000e1008b7202 */ /* 0x000fe20000000f00 */
[----:B------:R-:W-:Y:S02]  /*100d0*/  IMAD.MOV.U32 R137, RZ, RZ, R227 ;  /* 0x000000ffff897224 */ /* 0x000fe400078e00e3 */
[----:B------:R-:W-:Y:S02]  /*100e0*/  IMAD.MOV.U32 R138, RZ, RZ, R226 ;  /* 0x000000ffff8a7224 */ /* 0x000fe400078e00e2 */
        /* <DEDUP_REMOVED lines=8> */
[----:B------:R-:W-:Y:S02]  /*10170*/  IMAD.MOV.U32 R224, RZ, RZ, R12 ;  /* 0x000000ffffe07224 */ /* 0x000fe400078e000c */
[----:B------:R-:W-:Y:S01]  /*10180*/  IMAD.MOV.U32 R225, RZ, RZ, R11 ;  /* 0x000000ffffe17224 */ /* 0x000fe200078e000b */
[----:B------:R-:W-:Y:S01]  /*10190*/  MOV R146, R218 ;  /* 0x000000da00927202 */ /* 0x000fe20000000f00 */
        /* <DEDUP_REMOVED lines=146> */
[----:B------:R-:W-:-:S02]  /*10ac0*/  UMOV UR19, UR15 ;  /* 0x0000000f00137c82 */ /* 0x000fc40008000000 */
        /* <DEDUP_REMOVED lines=32> */
[----:B------:R-:W-:Y:S01]  /*10cd0*/  STL.64 [R1+0x1330], R42 ;  /* 0x0013302a01007387 */ /* 0x000fe20000100a00 */
[----:B--2---:R-:W-:-:S06]  /*10ce0*/  WARPGROUP.ARRIVE ;  /* 0x00000000000079c5 */ /* 0x004fcc0000000000 */
[----:B------:R-:W-:Y:S01]  /*10cf0*/  HGMMA.64x256x16.F32 R108, gdesc[UR16], R108, gsb0 ;  /* 0x03e00000106c79f0 */ /* 0x000fe2000800086c */
        /* <DEDUP_REMOVED lines=9> */
[----:B------:R-:W-:-:S03]  /*10d90*/  WARPGROUP.DEPBAR.LE gsb0, 0x0 ;  /* 0x00008000000079c5 */ /* 0x000fc60000010000 */
        /* <DEDUP_REMOVED lines=281> */
[----:B------:R-:W-:Y:S01]  /*11f30*/  IMAD.MOV.U32 R4, RZ, RZ, R148 ;  /* 0x000000ffff047224 */ /* 0x000fe200078e0094 */
[----:B------:R-:W-:Y:S02]  /*11f40*/  MOV R3, R149 ;  /* 0x0000009500037202 */ /* 0x000fe40000000f00 */
[----:B------:R-:W-:Y:S01]  /*11f50*/  STL.64 [R1+0x48], R42 ;  /* 0x0000482a01007387 */ /* 0x000fe20000100a00 */
[----:B------:R-:W-:-:S03]  /*11f60*/  IMAD.MOV.U32 R6, RZ, RZ, R146 ;  /* 0x000000ffff067224 */ /* 0x000fc600078e0092 */
[----:B------:R0:W-:Y:S01]  /*11f70*/  STL [R1+0x50], R44 ;  /* 0x0000502c01007387 */ /* 0x0001e20000100800 */
[----:B------:R-:W-:-:S03]  /*11f80*/  IMAD.MOV.U32 R5, RZ, RZ, R147 ;  /* 0x000000ffff057224 */ /* 0x000fc600078e0093 */
        /* <DEDUP_REMOVED lines=23> */
[----:B-1----:R-:W-:Y:S01]  /*12100*/  MOV R152, R128 ;  /* 0x0000008000987202 */ /* 0x002fe20000000f00 */
[----:B------:R-:W-:Y:S01]  /*12110*/  IMAD.MOV.U32 R21, RZ, RZ, R131 ;  /* 0x000000ffff157224 */ /* 0x000fe200078e0083 */
[----:B------:R-:W2:Y:S01]  /*12120*/  LDL.LU.64 R134, [R1+0x12a0] ;  /* 0x0012a00001867983 */ /* 0x000ea20000300a00 */
[----:B------:R-:W-:-:S03]  /*12130*/  IMAD.MOV.U32 R23, RZ, RZ, R129 ;  /* 0x000000ffff177224 */ /* 0x000fc600078e0081 */
[----:B------:R-:W2:Y:S01]  /*12140*/  LDL.LU.64 R132, [R1+0x1298] ;  /* 0x0012980001847983 */ /* 0x000ea20000300a00 */
[----:B------:R-:W-:Y:S02]  /*12150*/  IMAD.MOV.U32 R154, RZ, RZ, R126 ;  /* 0x000000ffff9a7224 */ /* 0x000fe400078e007e */
[----:B------:R-:W-:Y:S01]  /*12160*/  IMAD.MOV.U32 R153, RZ, RZ, R127 ;  /* 0x000000ffff997224 */ /* 0x000fe200078e007f */
        /* <DEDUP_REMOVED lines=449> */
[----:B------:R-:W-:Y:S01]  /*13d80*/  IMAD.MOV.U32 R131, RZ, RZ, R21 ;  /* 0x000000ffff837224 */ /* 0x000fe200078e0015 */
[----:B------:R-:W-:Y:S01]  /*13d90*/  MOV R126, R154 ;  /* 0x0000009a007e7202 */ /* 0x000fe20000000f00 */
[----:B------:R-:W-:Y:S01]  /*13da0*/  IMAD.MOV.U32 R128, RZ, RZ, R152 ;  /* 0x000000ffff807224 */ /* 0x000fe200078e0098 */
[----:B------:R-:W-:Y:S01]  /*13db0*/  STL.64 [R1+0x10b0], R138 ;  /* 0x0010b08a01007387 */ /* 0x000fe20000100a00 */
        /* <DEDUP_REMOVED lines=810> */
[----:B------:R-:W-:Y:S01]  /*17060*/  MOV R150, R2 ;  /* 0x0000000200967202 */ /* 0x000fe20000000f00 */
[----:B------:R-:W-:-:S02]  /*17070*/  IMAD.MOV.U32 R151, RZ, RZ, R0 ;  /* 0x000000ffff977224 */ /* 0x000fc400078e0000 */
[----:B------:R-:W-:Y:S02]  /*17080*/  IMAD.MOV.U32 R148, RZ, RZ, R4 ;  /* 0x000000ffff947224 */ /* 0x000fe400078e0004 */
        /* <DEDUP_REMOVED lines=745> */
[----:B------:R-:W-:-:S02]  /*19f20*/  IMAD.MOV.U32 R142, RZ, RZ, R231 ;  /* 0x000000ffff8e7224 */ /* 0x000fc400078e00e7 */
[----:B------:R-:W-:Y:S01]  /*19f30*/  IMAD.MOV.U32 R143, RZ, RZ, R230 ;  /* 0x000000ffff8f7224 */ /* 0x000fe200078e00e6 */
[----:B------:R-:W-:Y:S01]  /*19f40*/  MOV R230, R9 ;  /* 0x0000000900e67202 */ /* 0x000fe20000000f00 */
        /* <DEDUP_REMOVED lines=38> */
[----:B------:R0:W5:Y:S05]  /*1a1b0*/  LDL.LU R0, [R1+0x6c0] ;  /* 0x0006c00001007983 */ /* 0x00016a0000300800 */
        /* <DEDUP_REMOVED lines=90> */
[----:B------:R-:W-:Y:S01]  /*1a760*/  BPT.TRAP 0x1 ;  /* 0x000000040000795c */ /* 0x000fe20000300000 */
.L_x_23:
[----:B------:R-:W2:Y:S01]  /*1a770*/  LDL R4, [R1+0x600] ;  /* 0x0006000001047983 */ /* 0x000ea20000100800 */
[----:B------:R-:W-:-:S04]  /*1a780*/  ULEA UR8, UR7, UR8, 0x3 ;  /* 0x0000000807087291 */ /* 0x000fc8000f8e183f */
[----:B------:R-:W-:-:S04]  /*1a790*/  UIADD3 UR8, UR8, 0x10, URZ ;  /* 0x0000001008087890 */ /* 0x000fc8000fffe03f */
[----:B------:R-:W-:-:S09]  /*1a7a0*/  UPRMT UR8, URZ, 0x654, UR8 ;  /* 0x000006543f087896 */ /* 0x000fd20008000008 */
[----:B------:R-:W-:Y:S01]  /*1a7b0*/  SYNCS.ARRIVE.TRANS64.RED.A1T0 RZ, [UR8], RZ ;  /* 0x000000ffffff79a7 */ /* 0x000fe20008100408 */
[----:B--2---:R-:W-:-:S13]  /*1a7c0*/  ISETP.GT.U32.AND P1, PT, R4, 0x1, PT ;  /* 0x000000010400780c */ /* 0x004fda0003f24070 */
[----:B------:R-:W-:Y:S05]  /*1a7d0*/  @P1 BRA `(.L_x_24) ;  /* 0x0000000000041947 */ /* 0x000fea0003800000 */
[----:B------:R-:W-:Y:S01]  /*1a7e0*/  BPT.TRAP 0x1 ;  /* 0x000000040000795c */ /* 0x000fe20000300000 */
.L_x_24:
[----:B------:R-:W-:Y:S01]  /*1a7f0*/  UIADD3 UR6, UR6, 0x1, URZ ;  /* 0x0000000106067890 */ /* 0x000fe2000fffe03f */
[C---:B-----5:R-:W-:Y:S01]  /*1a800*/  ISETP.GT.AND P1, PT, R3.reuse, 0x1, PT ;  /* 0x000000010300780c */ /* 0x060fe20003f24270 */
[----:B------:R-:W-:Y:S01]  /*1a810*/  UIADD3 UR7, UR7, 0x1, URZ ;  /* 0x0000000107077890 */ /* 0x000fe2000fffe03f */
[----:B------:R-:W-:Y:S01]  /*1a820*/  VIADD R3, R3, 0xffffffff ;  /* 0xffffffff03037836 */ /* 0x000fe20000000000 */
[----:B------:R-:W-:Y:S02]  /*1a830*/  UISETP.NE.AND UP0, UPT, UR6, 0x2, UPT ;  /* 0x000000020600788c */ /* 0x000fe4000bf05270 */
[----:B------:R-:W-:Y:S02]  /*1a840*/  UISETP.NE.AND UP1, UPT, UR7, 0x2, UPT ;  /* 0x000000020700788c */ /* 0x000fe4000bf25270 */
[----:B------:R-:W-:Y:S02]  /*1a850*/  USEL UR8, URZ, 0x1, UP0 ;  /* 0x000000013f087887 */ /* 0x000fe40008000000 */
[----:B------:R-:W-:-:S02]  /*1a860*/  USEL UR6, UR6, URZ, UP0 ;  /* 0x0000003f06067287 */ /* 0x000fc40008000000 */
[----:B------:R-:W-:Y:S02]  /*1a870*/  USEL UR7, UR7, URZ, UP1 ;  /* 0x0000003f07077287 */ /* 0x000fe40008800000 */
[----:B------:R-:W-:Y:S01]  /*1a880*/  LOP3.LUT R0, R0, UR8, RZ, 0x3c, !PT ;  /* 0x0000000800007c12 */ /* 0x000fe2000f8e3cff */
[----:B------:R-:W-:Y:S09]  /*1a890*/  @P1 BRA `(.L_x_25) ;  /* 0xffffff2400a01947 */ /* 0x000ff2000383ffff */
.L_x_18:
[----:B------:R-:W1:Y:S02]  /*1a8a0*/  LDC R0, c[0x0][0x28c] ;  /* 0x0000a300ff007b82 */ /* 0x000e640000000800 */
[----:B-1----:R-:W-:-:S13]  /*1a8b0*/  ISETP.GE.AND P1, PT, R0, 0x1, PT ;  /* 0x000000010000780c */ /* 0x002fda0003f26270 */
[----:B------:R-:W-:Y:S05]  /*1a8c0*/  @!P1 BRA `(.L_x_26) ;  /* 0x0000000000449947 */ /* 0x000fea0003800000 */
[----:B------:R-:W-:Y:S05]  /*1a8d0*/  @!P0 BRA `(.L_x_27) ;  /* 0x0000000000048947 */ /* 0x000fea0003800000 */
[----:B------:R-:W-:Y:S01]  /*1a8e0*/  BPT.TRAP 0x1 ;  /* 0x000000040000795c */ /* 0x000fe20000300000 */
.L_x_27:
[----:B------:R-:W2:Y:S01]  /*1a8f0*/  LDL R0, [R1+0x600] ;  /* 0x0006000001007983 */ /* 0x000ea20000100800 */
[----:B------:R-:W1:Y:S01]  /*1a900*/  S2UR UR6, SR_CgaCtaId ;  /* 0x00000000000679c3 */ /* 0x000e620000008800 */
[----:B------:R-:W-:Y:S01]  /*1a910*/  UISETP.LT.AND UP0, UPT, UR40, 0x1, UPT ;  /* 0x000000012800788c */ /* 0x000fe2000bf01270 */
[----:B------:R-:W-:-:S03]  /*1a920*/  UMOV UR5, 0x400 ;  /* 0x0000040000057882 */ /* 0x000fc60000000000 */
[----:B------:R-:W-:-:S04]  /*1a930*/  USEL UR4, UR40, 0x1, UP0 ;  /* 0x0000000128047887 */ /* 0x000fc80008000000 */
[----:B------:R-:W-:-:S04]  /*1a940*/  UIADD3 UR4, UR39, UR40, -UR4 ;  /* 0x0000002827047290 */ /* 0x000fc8000fffe804 */
[----:B------:R-:W-:-:S04]  /*1a950*/  USHF.L.U32 UR4, UR4, 0x3, URZ ;  /* 0x0000000304047899 */ /* 0x000fc8000800063f */
[----:B------:R-:W-:Y:S02]  /*1a960*/  ULOP3.LUT UR4, UR4, 0x8, URZ, 0xc0, !UPT ;  /* 0x0000000804047892 */ /* 0x000fe4000f8ec03f */
[----:B-1----:R-:W-:-:S04]  /*1a970*/  ULEA UR5, UR6, UR5, 0x18 ;  /* 0x0000000506057291 */ /* 0x002fc8000f8ec03f */
[----:B------:R-:W-:-:S04]  /*1a980*/  UIADD3 UR4, UR5, 0x10, UR4 ;  /* 0x0000001005047890 */ /* 0x000fc8000fffe004 */
[----:B------:R-:W-:-:S09]  /*1a990*/  UPRMT UR4, URZ, 0x654, UR4 ;  /* 0x000006543f047896 */ /* 0x000fd20008000004 */
[----:B------:R-:W-:Y:S01]  /*1a9a0*/  SYNCS.ARRIVE.TRANS64.RED.A1T0 RZ, [UR4], RZ ;  /* 0x000000ffffff79a7 */ /* 0x000fe20008100404 */
[----:B--2---:R-:W-:-:S13]  /*1a9b0*/  ISETP.GT.U32.AND P0, PT, R0, 0x1, PT ;  /* 0x000000010000780c */ /* 0x004fda0003f04070 */
[----:B------:R-:W-:Y:S05]  /*1a9c0*/  @P0 BRA `(.L_x_26) ;  /* 0x0000000000040947 */ /* 0x000fea0003800000 */
[----:B------:R-:W-:Y:S01]  /*1a9d0*/  BPT.TRAP 0x1 ;  /* 0x000000040000795c */ /* 0x000fe20000300000 */
.L_x_26:
[----:B------:R-:W1:Y:S01]  /*1a9e0*/  S2R R0, SR_TID.X ;  /* 0x0000000000007919 */ /* 0x000e620000002100 */
[----:B------:R-:W2:Y:S01]  /*1a9f0*/  LDC R5, c[0x0][0x288] ;  /* 0x0000a200ff057b82 */ /* 0x000ea20000000800 */
[----:B------:R-:W-:Y:S01]  /*1aa00*/  UIADD3 UR39, UR40, UR39, URZ ;  /* 0x0000002728277290 */ /* 0x000fe2000fffe03f */
[----:B0-----:R-:W-:Y:S01]  /*1aa10*/  IMAD.MOV.U32 R170, RZ, RZ, -0x1 ;  /* 0xffffffffffaa7424 */ /* 0x001fe200078e00ff */
[----:B------:R-:W0:Y:S01]  /*1aa20*/  S2R R6, SR_TID.X ;  /* 0x0000000000067919 */ /* 0x000e220000002100 */
[----:B------:R-:W-:Y:S01]  /*1aa30*/  ULDC.64 UR4, c[0x0][0x5d0] ;  /* 0x0001740000047ab9 */ /* 0x000fe20000000a00 */
[----:B------:R-:W-:-:S04]  /*1aa40*/  UISETP.GT.U32.AND UP1, UPT, UR39, 0x1, UPT ;  /* 0x000000012700788c */ /* 0x000fc8000bf24070 */
[----:B------:R-:W-:Y:S01]  /*1aa50*/  UISETP.LT.U32.AND UP1, UPT, UR40, 0x2, UP1 ;  /* 0x000000022800788c */ /* 0x000fe20008f21070 */
[----:B-1---5:R-:W-:Y:S02]  /*1aa60*/  SHF.R.U32.HI R3, RZ, 0x7, R0 ;  /* 0x00000007ff037819 */ /* 0x022fe40000011600 */
[----:B0-----:R-:W-:Y:S01]  /*1aa70*/  SHF.R.U32.HI R0, RZ, 0x2, R6 ;  /* 0x00000002ff007819 */ /* 0x001fe20000011606 */
[C---:B------:R-:W-:Y:S01]  /*1aa80*/  IMAD.SHL.U32 R152, R6.reuse, 0x2, RZ ;  /* 0x0000000206987824 */ /* 0x040fe200078e00ff */
[----:B------:R-:W-:Y:S01]  /*1aa90*/  LOP3.LUT R8, R3, 0x1, RZ, 0xc0, !PT ;  /* 0x0000000103087812 */ /* 0x000fe200078ec0ff */
[----:B------:R-:W-:Y:S01]  /*1aaa0*/  IMAD.SHL.U32 R3, R23, 0x200, RZ ;  /* 0x0000020017037824 */ /* 0x000fe200078e00ff */
[----:B------:R-:W-:Y:S02]  /*1aab0*/  LOP3.LUT R11, R6, 0x60, RZ, 0xc0, !PT ;  /* 0x00000060060b7812 */ /* 0x000fe400078ec0ff */
[----:B------:R-:W-:Y:S02]  /*1aac0*/  LOP3.LUT R0, R0, 0x7, RZ, 0xc0, !PT ;  /* 0x0000000700007812 */ /* 0x000fe400078ec0ff */
[----:B------:R-:W-:-:S02]  /*1aad0*/  SHF.L.U32 R10, R8, 0x6, RZ ;  /* 0x00000006080a7819 */ /* 0x000fc400000006ff */
[----:B------:R-:W-:Y:S02]  /*1aae0*/  LOP3.LUT R4, R6, 0x3, RZ, 0xc0, !PT ;  /* 0x0000000306047812 */ /* 0x000fe400078ec0ff */
[----:B------:R-:W-:Y:S02]  /*1aaf0*/  SHF.R.U32.HI R11, RZ, 0x1, R11 ;  /* 0x00000001ff0b7819 */ /* 0x000fe4000001160b */
[C---:B------:R-:W-:Y:S01]  /*1ab00*/  LOP3.LUT R152, R3.reuse, 0x6, R152, 0xf8, !PT ;  /* 0x0000000603987812 */ /* 0x040fe200078ef898 */
[----:B--2---:R-:W-:Y:S01]  /*1ab10*/  IMAD R4, R4, -0x2, R5 ;  /* 0xfffffffe04047824 */ /* 0x004fe200078e0205 */
[--C-:B------:R-:W-:Y:S02]  /*1ab20*/  LOP3.LUT R10, R10, 0x40, R0.reuse, 0xe2, !PT ;  /* 0x000000400a0a7812 */ /* 0x100fe400078ee200 */
[----:B------:R-:W-:Y:S02]  /*1ab30*/  IADD3 R0, RZ, -R11, -R0 ;  /* 0x8000000bff007210 */ /* 0x000fe40007ffe800 */
[----:B------:R-:W-:Y:S01]  /*1ab40*/  ISETP.GE.AND P0, PT, R3, R5, PT ;  /* 0x000000050300720c */ /* 0x000fe20003f06270 */
[----:B------:R-:W-:Y:S01]  /*1ab50*/  IMAD.IADD R3, R4, 0x1, -R3 ;  /* 0x0000000104037824 */ /* 0x000fe200078e0a03 */
[----:B------:R-:W-:Y:S01]  /*1ab60*/  SHF.R.S32.HI R5, RZ, 0x1f, R19 ;  /* 0x0000001fff057819 */ /* 0x000fe20000011413 */
[----:B------:R-:W-:Y:S01]  /*1ab70*/  IMAD R8, R8, -0x40, R0 ;  /* 0xffffffc008087824 */ /* 0x000fe200078e0200 */
[----:B------:R-:W-:Y:S01]  /*1ab80*/  SHF.R.S32.HI R153, RZ, 0x1f, R152 ;  /* 0x0000001fff997819 */ /* 0x000fe20000011498 */
[----:B------:R-:W-:Y:S01]  /*1ab90*/  IMAD R4, R22, 0xc0, RZ ;  /* 0x000000c016047824 */ /* 0x000fe200078e02ff */
[----:B------:R-:W-:Y:S01]  /*1aba0*/  LOP3.LUT R10, R10, R11, RZ, 0xfc, !PT ;  /* 0x0000000b0a0a7212 */ /* 0x000fe200078efcff */
[----:B------:R-:W-:-:S02]  /*1abb0*/  IMAD R0, R5, UR4, RZ ;  /* 0x0000000405007c24 */ /* 0x000fc4000f8e02ff */
[C---:B------:R-:W-:Y:S01]  /*1abc0*/  IMAD.WIDE.U32 R6, R19.reuse, UR4, R152 ;  /* 0x0000000413067c25 */ /* 0x040fe2000f8e0098 */
[----:B------:R-:W-:Y:S02]  /*1abd0*/  USHF.R.U32.HI UR4, URZ, 0x1, UR39 ;  /* 0x000000013f047899 */ /* 0x000fe40008011627 */
[----:B------:R-:W-:Y:S01]  /*1abe0*/  ULOP3.LUT UR39, UR39, 0x1, URZ, 0xc0, !UPT ;  /* 0x0000000127277892 */ /* 0x000fe2000f8ec03f */
[----:B------:R-:W-:Y:S01]  /*1abf0*/  IMAD R0, R19, UR5, R0 ;  /* 0x0000000513007c24 */ /* 0x000fe2000f8e0200 */
[----:B------:R-:W-:Y:S01]  /*1ac00*/  ULOP3.LUT UR4, UR4, 0x1, URZ, 0xc0, !UPT ;  /* 0x0000000104047892 */ /* 0x000fe2000f8ec03f */
[----:B------:R-:W-:Y:S01]  /*1ac10*/  IMAD.MOV.U32 R11, RZ, RZ, RZ ;  /* 0x000000ffff0b7224 */ /* 0x000fe200078e00ff */
[----:B------:R-:W-:Y:S01]  /*1ac20*/  ULDC UR5, c[0x0][0x284] ;  /* 0x0000a10000057ab9 */ /* 0x000fe20000000800 */
[----:B------:R-:W-:Y:S01]  /*1ac30*/  IMAD.IADD R7, R7, 0x1, R0 ;  /* 0x0000000107077824 */ /* 0x000fe200078e0200 */
[C---:B------:R-:W-:Y:S01]  /*1ac40*/  ISETP.GE.OR P0, PT, R4.reuse, UR5, P0 ;  /* 0x0000000504007c0c */ /* 0x040fe20008706670 */
[----:B------:R-:W-:Y:S01]  /*1ac50*/  UISETP.NE.U32.AND UP0, UPT, UR4, 0x1, UPT ;  /* 0x000000010400788c */ /* 0x000fe2000bf05070 */
[----:B------:R-:W-:Y:S01]  /*1ac60*/  IADD3 R0, -R4, UR5, R8 ;  /* 0x0000000504007c10 */ /* 0x000fe2000fffe108 */
[----:B------:R-:W-:Y:S01]  /*1ac70*/  USEL UR5, URZ, 0x1, !UP1 ;  /* 0x000000013f057887 */ /* 0x000fe2000c800000 */
[----:B------:R-:W-:Y:S01]  /*1ac80*/  IMAD.WIDE R10, R22, 0xc0, R10 ;  /* 0x000000c0160a7825 */ /* 0x000fe200078e020a */
[----:B------:R-:W-:-:S04]  /*1ac90*/  UISETP.GT.U32.AND UP0, UPT, UR40, 0x1, !UP0 ;  /* 0x000000012800788c */ /* 0x000fc8000c704070 */
[----:B------:R-:W-:-:S04]  /*1aca0*/  USEL UR4, URZ, 0x1, !UP0 ;  /* 0x000000013f047887 */ /* 0x000fc8000c000000 */
[----:B------:R-:W-:Y:S01]  /*1acb0*/  ULOP3.LUT UR38, UR4, UR38, UR5, 0x96, !UPT ;  /* 0x0000002604267292 */ /* 0x000fe2000f8e9605 */
[----:B------:R-:W-:Y:S11]  /*1acc0*/  @P0 BRA `(.L_x_28) ;  /* 0x0000023400000947 */ /* 0x000ff60003800000 */
[----:B------:R-:W0:Y:S01]  /*1acd0*/  LDC.64 R20, c[0x0][0x5c8] ;  /* 0x00017200ff147b82 */ /* 0x000e220000000a00 */
[----:B------:R-:W-:Y:S01]  /*1ace0*/  FSETP.NEU.AND P0, PT, R16, RZ, PT ;  /* 0x000000ff1000720b */ /* 0x000fe20003f0d000 */
[----:B------:R-:W-:Y:S01]  /*1acf0*/  BSSY B0, `(.L_x_28) ;  /* 0x000233d000007945 */ /* 0x000fe20003800000 */
[----:B------:R-:W-:-:S04]  /*1ad00*/  ISETP.GT.AND P5, PT, R3, RZ, PT ;  /* 0x000000ff0300720c */ /* 0x000fc80003fa4270 */
[----:B------:R-:W-:Y:S01]  /*1ad10*/  ISETP.GT.AND P1, PT, R0, RZ, P5 ;  /* 0x000000ff0000720c */ /* 0x000fe20002f24270 */
[-C--:B0-----:R-:W-:Y:S02]  /*1ad20*/  IMAD R14, R11, R20.reuse, RZ ;  /* 0x000000140b0e7224 */ /* 0x081fe400078e02ff */
[----:B------:R-:W-:-:S04]  /*1ad30*/  IMAD.WIDE.U32 R6, R10, R20, R6 ;  /* 0x000000140a067225 */ /* 0x000fc800078e0006 */
[----:B------:R-:W-:-:S05]  /*1ad40*/  IMAD R14, R10, R21, R14 ;  /* 0x000000150a0e7224 */ /* 0x000fca00078e020e */
[----:B------:R-:W-:Y:S01]  /*1ad50*/  IADD3 R14, R7, R14, RZ ;  /* 0x0000000e070e7210 */ /* 0x000fe20007ffe0ff */
[----:B------:R-:W-:Y:S06]  /*1ad60*/  @!P0 BRA `(.L_x_29) ;  /* 0x0000017c00f88947 */ /* 0x000fec0003800000 */
[----:B------:R-:W0:Y:S01]  /*1ad70*/  LDC.64 R156, c[0x0][0x5b8] ;  /* 0x00016e00ff9c7b82 */ /* 0x000e220000000a00 */
[----:B------:R-:W2:Y:S01]  /*1ad80*/  LDL.LU R15, [R1+0x400] ;  /* 0x00040000010f7983 */ /* 0x000ea20000300800 */
[----:B------:R-:W-:-:S06]  /*1ad90*/  ULDC.64 UR4, c[0x0][0x5c0] ;  /* 0x0001700000047ab9 */ /* 0x000fcc0000000a00 */
[----:B------:R-:W1:Y:S08]  /*1ada0*/  LDC.64 R8, c[0x0][0x5b0] ;  /* 0x00016c00ff087b82 */ /* 0x000e700000000a00 */
[----:B------:R-:W3:Y:S01]  /*1adb0*/  LDC.64 R22, c[0x0][0x5a8] ;  /* 0x00016a00ff167b82 */ /* 0x000ee20000000a00 */
[-C--:B0-----:R-:W-:Y:S02]  /*1adc0*/  IMAD R162, R5, R156.reuse, RZ ;  /* 0x0000009c05a27224 */ /* 0x081fe400078e02ff */
[----:B------:R-:W-:-:S04]  /*1add0*/  IMAD.WIDE.U32 R158, R19, R156, R152 ;  /* 0x0000009c139e7225 */ /* 0x000fc800078e0098 */
[----:B------:R-:W-:Y:S02]  /*1ade0*/  IMAD R162, R19, R157, R162 ;  /* 0x0000009d13a27224 */ /* 0x000fe400078e02a2 */
[-C--:B-1----:R-:W-:Y:S02]  /*1adf0*/  IMAD R163, R11, R8.reuse, RZ ;  /* 0x000000080ba37224 */ /* 0x082fe400078e02ff */
[----:B------:R-:W-:Y:S02]  /*1ae00*/  IMAD.IADD R155, R159, 0x1, R162 ;  /* 0x000000019f9b7824 */ /* 0x000fe400078e02a2 */
[----:B------:R-:W-:Y:S02]  /*1ae10*/  IMAD.MOV.U32 R154, RZ, RZ, R158 ;  /* 0x000000ffff9a7224 */ /* 0x000fe400078e009e */
[C---:B------:R-:W-:Y:S02]  /*1ae20*/  IMAD R163, R10.reuse, R9, R163 ;  /* 0x000000090aa37224 */ /* 0x040fe400078e02a3 */
[----:B------:R-:W-:-:S04]  /*1ae30*/  IMAD.WIDE.U32 R4, R10, R8, R154 ;  /* 0x000000080a047225 */ /* 0x000fc800078e009a */
[----:B------:R-:W-:Y:S01]  /*1ae40*/  IMAD.IADD R5, R5, 0x1, R163 ;  /* 0x0000000105057824 */ /* 0x000fe200078e02a3 */
[----:B---3--:R-:W-:-:S04]  /*1ae50*/  LEA R12, P0, R4, R22, 0x1 ;  /* 0x00000016040c7211 */ /* 0x008fc800078008ff */
[----:B------:R-:W-:-:S05]  /*1ae60*/  LEA.HI.X R13, R4, R23, R5, 0x1, P0 ;  /* 0x00000017040d7211 */ /* 0x000fca00000f0c05 */
[----:B------:R-:W3:Y:S01]  /*1ae70*/  @P1 LDG.E.LTC128B.U16 R157, desc[UR36][R12.64] ;  /* 0x000000240c9d1981 */ /* 0x000ee2000c1e1520 */
[----:B------:R-:W-:Y:S01]  /*1ae80*/  ISETP.GT.AND P3, PT, R3, 0x1, PT ;  /* 0x000000010300780c */ /* 0x000fe20003f64270 */
[----:B------:R-:W-:Y:S01]  /*1ae90*/  BSSY B1, `(.L_x_30) ;  /* 0x0000013000017945 */ /* 0x000fe20003800000 */
[----:B------:R-:W-:-:S11]  /*1aea0*/  LOP3.LUT R17, R17, 0xfffffffd, RZ, 0xc0, !PT ;  /* 0xfffffffd11117812 */ /* 0x000fd600078ec0ff */
[----:B------:R-:W-:Y:S01]  /*1aeb0*/  @P3 LOP3.LUT R17, R17, 0x2, RZ, 0xfc, !PT ;  /* 0x0000000211113812 */ /* 0x000fe200078efcff */
[----:B---3--:R-:W-:-:S05]  /*1aec0*/  HADD2.F32 R4, -RZ, R157.H0_H0 ;  /* 0x2000009dff047230 */ /* 0x008fca0000004100 */
[----:B------:R-:W-:-:S04]  /*1aed0*/  FMUL R4, R4, R16 ;  /* 0x0000001004047220 */ /* 0x000fc80000400000 */
[----:B--2---:R-:W-:Y:S01]  /*1aee0*/  FFMA R7, R15, R2, R4 ;  /* 0x000000020f077223 */ /* 0x004fe20000000004 */
[----:B------:R-:W-:-:S04]  /*1aef0*/  LEA R4, P0, R6, UR4, 0x1 ;  /* 0x0000000406047c11 */ /* 0x000fc8000f8008ff */
[----:B------:R-:W-:Y:S02]  /*1af00*/  LEA.HI.X R5, R6, UR5, R14, 0x1, P0 ;  /* 0x0000000506057c11 */ /* 0x000fe400080f0c0e */
[----:B------:R-:W-:-:S05]  /*1af10*/  F2FP.F16.F32.PACK_AB R6, RZ, R7 ;  /* 0x00000007ff06723e */ /* 0x000fca00000000ff */
[----:B------:R0:W-:Y:S02]  /*1af20*/  @P1 STG.E.U16 desc[UR36][R4.64], R6 ;  /* 0x0000000604001986 */ /* 0x0001e4000c101524 */
[----:B0-----:R-:W-:-:S04]  /*1af30*/  IMAD.WIDE.U32 R6, R10, R8, R152 ;  /* 0x000000080a067225 */ /* 0x001fc800078e0098 */
[----:B------:R-:W-:Y:S02]  /*1af40*/  IMAD.IADD R7, R163, 0x1, R7 ;  /* 0x00000001a3077824 */ /* 0x000fe400078e0207 */
[----:B------:R-:W-:-:S04]  /*1af50*/  IMAD.WIDE.U32 R6, R19, R156, R6 ;  /* 0x0000009c13067225 */ /* 0x000fc800078e0006 */
[----:B------:R-:W-:Y:S01]  /*1af60*/  IMAD.IADD R7, R162, 0x1, R7 ;  /* 0x00000001a2077824 */ /* 0x000fe200078e0207 */
[----:B------:R-:W-:-:S04]  /*1af70*/  LEA R14, P0, R6, R22, 0x1 ;  /* 0x00000016060e7211 */ /* 0x000fc800078008ff */
[----:B------:R-:W-:Y:S02]  /*1af80*/  LEA.HI.X R15, R6, R23, R7, 0x1, P0 ;  /* 0x00000017060f7211 */ /* 0x000fe400000f0c07 */
[----:B------:R-:W-:-:S13]  /*1af90*/  ISETP.GT.AND P0, PT, R0, RZ, P3 ;  /* 0x000000ff0000720c */ /* 0x000fda0001f04270 */
[----:B------:R-:W-:Y:S05]  /*1afa0*/  @!P0 BRA `(.L_x_31) ;  /* 0x0000000000048947 */ /* 0x000fea0003800000 */
[----:B------:R0:W5:Y:S02]  /*1afb0*/  LDG.E.LTC128B.U16 R157, desc[UR36][R14.64+0x2] ;  /* 0x000002240e9d7981 */ /* 0x000164000c1e1520 */
.L_x_31:
[----:B------:R-:W-:Y:S05]  /*1afc0*/  BSYNC B1 ;  /* 0x0000000000017941 */ /* 0x000fea0003800000 */
.L_x_30:
[----:B------:R-:W2:Y:S01]  /*1afd0*/  LDL.LU R7, [R1+0x404] ;  /* 0x0004040001077983 */ /* 0x000ea20000300800 */
[----:B-----5:R-:W-:Y:S01]  /*1afe0*/  HADD2.F32 R6, -RZ, R157.H0_H0 ;  /* 0x2000009dff067230 */ /* 0x020fe20000004100 */
[C---:B------:R-:W-:Y:S01]  /*1aff0*/  SHF.L.U64.HI R161, R8.reuse, 0x3, R9 ;  /* 0x0000000308a17819 */ /* 0x040fe20000010209 */
[----:B------:R-:W-:Y:S01]  /*1b000*/  IMAD.SHL.U32 R160, R8, 0x8, RZ ;  /* 0x0000000808a07824 */ /* 0x000fe200078e00ff */
[----:B------:R-:W3:Y:S02]  /*1b010*/  LDL.LU R164, [R1+0x408] ;  /* 0x0004080001a47983 */ /* 0x000ee40000300800 */
[----:B------:R-:W-:-:S04]  /*1b020*/  FMUL R6, R6, R16 ;  /* 0x0000001006067220 */ /* 0x000fc80000400000 */
[----:B--2---:R-:W-:-:S05]  /*1b030*/  FFMA R6, R7, R2, R6 ;  /* 0x0000000207067223 */ /* 0x004fca0000000006 */
[----:B------:R-:W-:-:S05]  /*1b040*/  F2FP.F16.F32.PACK_AB R6, RZ, R6 ;  /* 0x00000006ff06723e */ /* 0x000fca00000000ff */
[----:B------:R1:W-:Y:S01]  /*1b050*/  @P0 STG.E.U16 desc[UR36][R4.64+0x2], R6 ;  /* 0x0000020604000986 */ /* 0x0003e2000c101524 */
[----:B------:R-:W-:Y:S01]  /*1b060*/  ISETP.GT.AND P0, PT, R0, 0x8, P5 ;  /* 0x000000080000780c */ /* 0x000fe20002f04270 */
[----:B-1----:R-:W-:-:S05]  /*1b070*/  IMAD.WIDE.U32 R6, R10, R8, R160 ;  /* 0x000000080a067225 */ /* 0x002fca00078e00a0 */
[----:B------:R-:W-:Y:S02]  /*1b080*/  IADD3 R163, R163, R7, RZ ;  /* 0x00000007a3a37210 */ /* 0x000fe40007ffe0ff */
[----:B------:R-:W-:-:S05]  /*1b090*/  IADD3 R7, P1, R158, R6, RZ ;  /* 0x000000069e077210 */ /* 0x000fca0007f3e0ff */
[----:B------:R-:W-:Y:S01]  /*1b0a0*/  IMAD.X R13, R163, 0x1, R155, P1 ;  /* 0x00000001a30d7824 */ /* 0x000fe200008e069b */
[----:B------:R-:W-:-:S04]  /*1b0b0*/  LEA R12, P1, R7, R22, 0x1 ;  /* 0x00000016070c7211 */ /* 0x000fc800078208ff */
[----:B------:R-:W-:-:S05]  /*1b0c0*/  LEA.HI.X R13, R7, R23, R13, 0x1, P1 ;  /* 0x00000017070d7211 */ /* 0x000fca00008f0c0d */
[----:B------:R-:W2:Y:S01]  /*1b0d0*/  @P0 LDG.E.LTC128B.U16 R157, desc[UR36][R12.64] ;  /* 0x000000240c9d0981 */ /* 0x000ea2000c1e1520 */
[----:B------:R-:W-:Y:S01]  /*1b0e0*/  IADD3 R6, P1, R152, R6, RZ ;  /* 0x0000000698067210 */ /* 0x000fe20007f3e0ff */
[C---:B------:R-:W-:Y:S01]  /*1b0f0*/  IMAD.SHL.U32 R168, R20.reuse, 0x10, RZ ;  /* 0x0000001014a87824 */ /* 0x040fe200078e00ff */
[----:B------:R-:W-:Y:S01]  /*1b100*/  SHF.L.U64.HI R169, R20, 0x4, R21 ;  /* 0x0000000414a97819 */ /* 0x000fe20000010215 */
[----:B------:R-:W-:Y:S02]  /*1b110*/  BSSY B1, `(.L_x_32) ;  /* 0x0000011000017945 */ /* 0x000fe40003800000 */
[----:B------:R-:W-:Y:S02]  /*1b120*/  IMAD.X R7, R153, 0x1, R163, P1 ;  /* 0x0000000199077824 */ /* 0x000fe400008e06a3 */
[----:B------:R-:W-:-:S04]  /*1b130*/  IMAD.WIDE.U32 R6, R19, R156, R6 ;  /* 0x0000009c13067225 */ /* 0x000fc800078e0006 */
[----:B------:R-:W-:Y:S02]  /*1b140*/  IMAD.IADD R7, R162, 0x1, R7 ;  /* 0x00000001a2077824 */ /* 0x000fe400078e0207 */
[----:B--2---:R-:W-:-:S05]  /*1b150*/  HADD2.F32 R12, -RZ, R157.H0_H0 ;  /* 0x2000009dff0c7230 */ /* 0x004fca0000004100 */
[----:B------:R-:W-:-:S04]  /*1b160*/  FMUL R12, R12, R16 ;  /* 0x000000100c0c7220 */ /* 0x000fc80000400000 */
[----:B---3--:R-:W-:Y:S01]  /*1b170*/  FFMA R163, R164, R2, R12 ;  /* 0x00000002a4a37223 */ /* 0x008fe2000000000c */
[----:B------:R-:W-:-:S04]  /*1b180*/  LEA R12, P1, R6, R22, 0x1 ;  /* 0x00000016060c7211 */ /* 0x000fc800078208ff */
[----:B------:R-:W-:Y:S02]  /*1b190*/  LEA.HI.X R13, R6, R23, R7, 0x1, P1 ;  /* 0x00000017060d7211 */ /* 0x000fe400008f0c07 */
[----:B------:R-:W-:Y:S02]  /*1b1a0*/  F2FP.F16.F32.PACK_AB R7, RZ, R163 ;  /* 0x000000a3ff07723e */ /* 0x000fe400000000ff */
[----:B------:R-:W-:Y:S02]  /*1b1b0*/  IADD3 R6, P2, R168, R4, RZ ;  /* 0x00000004a8067210 */ /* 0x000fe40007f5e0ff */
[----:B------:R-:W-:Y:S02]  /*1b1c0*/  PRMT R163, R7, 0x7610, R163 ;  /* 0x0000761007a37816 */ /* 0x000fe400000000a3 */
[----:B------:R-:W-:Y:S01]  /*1b1d0*/  ISETP.GT.AND P1, PT, R0, 0x8, P3 ;  /* 0x000000080000780c */ /* 0x000fe20001f24270 */
[----:B------:R-:W-:-:S05]  /*1b1e0*/  IMAD.X R7, R169, 0x1, R5, P2 ;  /* 0x00000001a9077824 */ /* 0x000fca00010e0605 */
[----:B------:R1:W-:Y:S07]  /*1b1f0*/  @P0 STG.E.U16 desc[UR36][R6.64], R163 ;  /* 0x000000a306000986 */ /* 0x0003ee000c101524 */
[----:B------:R-:W-:Y:S05]  /*1b200*/  @!P1 BRA `(.L_x_33) ;  /* 0x0000000000049947 */ /* 0x000fea0003800000 */
[----:B------:R2:W5:Y:S02]  /*1b210*/  LDG.E.LTC128B.U16 R157, desc[UR36][R12.64+0x2] ;  /* 0x000002240c9d7981 */ /* 0x000564000c1e1520 */
.L_x_33:
[----:B------:R-:W-:Y:S05]  /*1b220*/  BSYNC B1 ;  /* 0x0000000000017941 */ /* 0x000fea0003800000 */
.L_x_32:
[----:B------:R-:W3:Y:S01]  /*1b230*/  LDL.LU R164, [R1+0x40c] ;  /* 0x00040c0001a47983 */ /* 0x000ee20000300800 */
[----:B-1---5:R-:W-:Y:S01]  /*1b240*/  HADD2.F32 R163, -RZ, R157.H0_H0 ;  /* 0x2000009dffa37230 */ /* 0x022fe20000004100 */
[----:B------:R-:W-:Y:S01]  /*1b250*/  ISETP.GT.AND P3, PT, R3, 0x8, PT ;  /* 0x000000080300780c */ /* 0x000fe20003f64270 */
[----:B------:R-:W-:Y:S01]  /*1b260*/  BSSY B1, `(.L_x_34) ;  /* 0x000000a000017945 */ /* 0x000fe20003800000 */
[----:B------:R-:W-:Y:S02]  /*1b270*/  LOP3.LUT R17, R17, 0xfffffffb, RZ, 0xc0, !PT ;  /* 0xfffffffb11117812 */ /* 0x000fe400078ec0ff */
[----:B------:R-:W-:Y:S01]  /*1b280*/  FMUL R163, R163, R16 ;  /* 0x00000010a3a37220 */ /* 0x000fe20000400000 */
[----:B------:R-:W-:-:S08]  /*1b290*/  ISETP.GT.AND P0, PT, R0, RZ, P3 ;  /* 0x000000ff0000720c */ /* 0x000fd00001f04270 */
[----:B------:R-:W-:Y:S01]  /*1b2a0*/  @P3 LOP3.LUT R17, R17, 0x4, RZ, 0xfc, !PT ;  /* 0x0000000411113812 */ /* 0x000fe200078efcff */
[----:B---3--:R-:W-:-:S05]  /*1b2b0*/  FFMA R163, R164, R2, R163 ;  /* 0x00000002a4a37223 */ /* 0x008fca00000000a3 */
[----:B------:R-:W-:-:S05]  /*1b2c0*/  F2FP.F16.F32.PACK_AB R163, RZ, R163 ;  /* 0x000000a3ffa3723e */ /* 0x000fca00000000ff */
[----:B------:R1:W-:Y:S01]  /*1b2d0*/  @P1 STG.E.U16 desc[UR36][R6.64+0x2], R163 ;  /* 0x000002a306001986 */ /* 0x0003e2000c101524 */
[----:B------:R-:W-:Y:S05]  /*1b2e0*/  @!P0 BRA `(.L_x_35) ;  /* 0x0000000000048947 */ /* 0x000fea0003800000 */
[----:B------:R3:W5:Y:S02]  /*1b2f0*/  LDG.E.LTC128B.U16 R157, desc[UR36][R14.64+0x10] ;  /* 0x000010240e9d7981 */ /* 0x000764000c1e1520 */
.L_x_35:
[----:B------:R-:W-:Y:S05]  /*1b300*/  BSYNC B1 ;  /* 0x0000000000017941 */ /* 0x000fea0003800000 */
.L_x_34:
[----:B------:R-:W4:Y:S01]  /*1b310*/  LDL.LU R164, [R1+0x410] ;  /* 0x0004100001a47983 */ /* 0x000f220000300800 */
[----:B-1---5:R-:W-:Y:S01]  /*1b320*/  HADD2.F32 R163, -RZ, R157.H0_H0 ;  /* 0x2000009dffa37230 */ /* 0x022fe20000004100 */
[----:B------:R-:W-:Y:S01]  /*1b330*/  ISETP.GT.AND P2, PT, R3, 0x9, PT ;  /* 0x000000090300780c */ /* 0x000fe20003f44270 */
[----:B------:R-:W-:Y:S01]  /*1b340*/  BSSY B1, `(.L_x_36) ;  /* 0x000000a000017945 */ /* 0x000fe20003800000 */
[----:B------:R-:W-:Y:S02]  /*1b350*/  LOP3.LUT R17, R17, 0xfffffff7, RZ, 0xc0, !PT ;  /* 0xfffffff711117812 */ /* 0x000fe400078ec0ff */
[----:B------:R-:W-:Y:S01]  /*1b360*/  FMUL R163, R163, R16 ;  /* 0x00000010a3a37220 */ /* 0x000fe20000400000 */
[----:B------:R-:W-:-:S08]  /*1b370*/  ISETP.GT.AND P1, PT, R0, RZ, P2 ;  /* 0x000000ff0000720c */ /* 0x000fd00001724270 */
[----:B------:R-:W-:Y:S01]  /*1b380*/  @P2 LOP3.LUT R17, R17, 0x8, RZ, 0xfc, !PT ;  /* 0x0000000811112812 */ /* 0x000fe200078efcff */
[----:B----4-:R-:W-:-:S05]  /*1b390*/  FFMA R163, R164, R2, R163 ;  /* 0x00000002a4a37223 */ /* 0x010fca00000000a3 */
[----:B------:R-:W-:-:S05]  /*1b3a0*/  F2FP.F16.F32.PACK_AB R163, RZ, R163 ;  /* 0x000000a3ffa3723e */ /* 0x000fca00000000ff */
[----:B------:R1:W-:Y:S01]  /*1b3b0*/  @P0 STG.E.U16 desc[UR36][R4.64+0x10], R163 ;  /* 0x000010a304000986 */ /* 0x0003e2000c101524 */
[----:B------:R-:W-:Y:S05]  /*1b3c0*/  @!P1 BRA `(.L_x_37) ;  /* 0x0000000000049947 */ /* 0x000fea0003800000 */
[----:B------:R4:W5:Y:S02]  /*1b3d0*/  LDG.E.LTC128B.U16 R157, desc[UR36][R14.64+0x12] ;  /* 0x000012240e9d7981 */ /* 0x000964000c1e1520 */
.L_x_37:
[----:B------:R-:W-:Y:S05]  /*1b3e0*/  BSYNC B1 ;  /* 0x0000000000017941 */ /* 0x000fea0003800000 */
.L_x_36:
[----:B------:R-:W2:Y:S01]  /*1b3f0*/  LDL.LU R164, [R1+0x414] ;  /* 0x0004140001a47983 */ /* 0x000ea20000300800 */
[----:B-1---5:R-:W-:Y:S01]  /*1b400*/  HADD2.F32 R163, -RZ, R157.H0_H0 ;  /* 0x2000009dffa37230 */ /* 0x022fe20000004100 */
[----:B------:R-:W-:Y:S01]  /*1b410*/  ISETP.GT.AND P0, PT, R0, 0x8, P3 ;  /* 0x000000080000780c */ /* 0x000fe20001f04270 */
[----:B------:R-:W-:Y:S03]  /*1b420*/  BSSY B1, `(.L_x_38) ;  /* 0x0000007000017945 */ /* 0x000fe60003800000 */
[----:B------:R-:W-:-:S04]  /*1b430*/  FMUL R163, R163, R16 ;  /* 0x00000010a3a37220 */ /* 0x000fc80000400000 */
[----:B--2---:R-:W-:-:S05]  /*1b440*/  FFMA R163, R164, R2, R163 ;  /* 0x00000002a4a37223 */ /* 0x004fca00000000a3 */
[----:B------:R-:W-:-:S05]  /*1b450*/  F2FP.F16.F32.PACK_AB R163, RZ, R163 ;  /* 0x000000a3ffa3723e */ /* 0x000fca00000000ff */
[----:B------:R1:W-:Y:S01]  /*1b460*/  @P1 STG.E.U16 desc[UR36][R4.64+0x12], R163 ;  /* 0x000012a304001986 */ /* 0x0003e2000c101524 */
[----:B------:R-:W-:Y:S05]  /*1b470*/  @!P0 BRA `(.L_x_39) ;  /* 0x0000000000048947 */ /* 0x000fea0003800000 */
[----:B------:R2:W5:Y:S02]  /*1b480*/  LDG.E.LTC128B.U16 R157, desc[UR36][R12.64+0x10] ;  /* 0x000010240c9d7981 */ /* 0x000564000c1e1520 */
.L_x_39:
[----:B------:R-:W-:Y:S05]  /*1b490*/  BSYNC B1 ;  /* 0x0000000000017941 */ /* 0x000fea0003800000 */
.L_x_38:
[----:B------:R-:W3:Y:S01]  /*1b4a0*/  LDL.LU R164, [R1+0x418] ;  /* 0x0004180001a47983 */ /* 0x000ee20000300800 */
[----:B-1---5:R-:W-:Y:S01]  /*1b4b0*/  HADD2.F32 R163, -RZ, R157.H0_H0 ;  /* 0x2000009dffa37230 */ /* 0x022fe20000004100 */
[----:B------:R-:W-:Y:S01]  /*1b4c0*/  ISETP.GT.AND P1, PT, R0, 0x8, P2 ;  /* 0x000000080000780c */ /* 0x000fe20001724270 */
[----:B------:R-:W-:Y:S03]  /*1b4d0*/  BSSY B1, `(.L_x_40) ;  /* 0x0000007000017945 */ /* 0x000fe60003800000 */
[----:B------:R-:W-:-:S04]  /*1b4e0*/  FMUL R163, R163, R16 ;  /* 0x00000010a3a37220 */ /* 0x000fc80000400000 */
[----:B---3--:R-:W-:-:S05]  /*1b4f0*/  FFMA R163, R164, R2, R163 ;  /* 0x00000002a4a37223 */ /* 0x008fca00000000a3 */
[----:B------:R-:W-:-:S05]  /*1b500*/  F2FP.F16.F32.PACK_AB R163, RZ, R163 ;  /* 0x000000a3ffa3723e */ /* 0x000fca00000000ff */
[----:B------:R1:W-:Y:S01]  /*1b510*/  @P0 STG.E.U16 desc[UR36][R6.64+0x10], R163 ;  /* 0x000010a306000986 */ /* 0x0003e2000c101524 */
[----:B------:R-:W-:Y:S05]  /*1b520*/  @!P1 BRA `(.L_x_41) ;  /* 0x0000000000049947 */ /* 0x000fea0003800000 */
[----:B------:R3:W5:Y:S02]  /*1b530*/  LDG.E.LTC128B.U16 R157, desc[UR36][R12.64+0x12] ;  /* 0x000012240c9d7981 */ /* 0x000764000c1e1520 */
.L_x_41:
[----:B------:R-:W-:Y:S05]  /*1b540*/  BSYNC B1 ;  /* 0x0000000000017941 */ /* 0x000fea0003800000 */
.L_x_40:
[----:B------:R-:W2:Y:S01]  /*1b550*/  LDL.LU R164, [R1+0x41c] ;  /* 0x00041c0001a47983 */ /* 0x000ea20000300800 */
[----:B-1---5:R-:W-:Y:S01]  /*1b560*/  HADD2.F32 R163, -RZ, R157.H0_H0 ;  /* 0x2000009dffa37230 */ /* 0x022fe20000004100 */
[----:B------:R-:W-:Y:S01]  /*1b570*/  ISETP.GT.AND P2, PT, R3, 0x10, PT ;  /* 0x000000100300780c */ /* 0x000fe20003f44270 */
[----:B------:R-:W-:Y:S01]  /*1b580*/  BSSY B1, `(.L_x_42) ;  /* 0x000000a000017945 */ /* 0x000fe20003800000 */
[----:B------:R-:W-:Y:S02]  /*1b590*/  LOP3.LUT R17, R17, 0xffffffef, RZ, 0xc0, !PT ;  /* 0xffffffef11117812 */ /* 0x000fe400078ec0ff */
[----:B------:R-:W-:Y:S01]  /*1b5a0*/  FMUL R163, R163, R16 ;  /* 0x00000010a3a37220 */ /* 0x000fe20000400000 */
[----:B------:R-:W-:-:S08]  /*1b5b0*/  ISETP.GT.AND P0, PT, R0, RZ, P2 ;  /* 0x000000ff0000720c */ /* 0x000fd00001704270 */
[----:B------:R-:W-:Y:S01]  /*1b5c0*/  @P2 LOP3.LUT R17, R17, 0x10, RZ, 0xfc, !PT ;  /* 0x0000001011112812 */ /* 0x000fe200078efcff */
[----:B--2---:R-:W-:-:S05]  /*1b5d0*/  FFMA R163, R164, R2, R163 ;  /* 0x00000002a4a37223 */ /* 0x004fca00000000a3 */
[----:B------:R-:W-:-:S05]  /*1b5e0*/  F2FP.F16.F32.PACK_AB R163, RZ, R163 ;  /* 0x000000a3ffa3723e */ /* 0x000fca00000000ff */
[----:B------:R1:W-:Y:S01]  /*1b5f0*/  @P1 STG.E.U16 desc[UR36][R6.64+0x12], R163 ;  /* 0x000012a306001986 */ /* 0x0003e2000c101524 */
[----:B------:R-:W-:Y:S05]  /*1b600*/  @!P0 BRA `(.L_x_43) ;  /* 0x0000000000048947 */ /* 0x000fea0003800000 */
[----:B------:R2:W5:Y:S02]  /*1b610*/  LDG.E.LTC128B.U16 R157, desc[UR36][R14.64+0x20] ;  /* 0x000020240e9d7981 */ /* 0x000564000c1e1520 */
.L_x_43:
[----:B------:R-:W-:Y:S05]  /*1b620*/  BSYNC B1 ;  /* 0x0000000000017941 */ /* 0x000fea0003800000 */
.L_x_42:
[----:B------:R-:W3:Y:S01]  /*1b630*/  LDL.LU R164, [R1+0x420] ;  /* 0x0004200001a47983 */ /* 0x000ee20000300800 */
[----:B-1---5:R-:W-:Y:S01]  /*1b640*/  HADD2.F32 R163, -RZ, R157.H0_H0 ;  /* 0x2000009dffa37230 */ /* 0x022fe20000004100 */
[----:B------:R-:W-:Y:S01]  /*1b650*/  ISETP.GT.AND P1, PT, R3, 0x11, PT ;  /* 0x000000110300780c */ /* 0x000fe20003f24270 */
[----:B------:R-:W-:Y:S01]  /*1b660*/  BSSY B1, `(.L_x_44) ;  /* 0x000000a000017945 */ /* 0x000fe20003800000 */
[----:B------:R-:W-:Y:S02]  /*1b670*/  LOP3.LUT R18, R18, 0xfbffffff, RZ, 0xc0, !PT ;  /* 0xfbffffff12127812 */ /* 0x000fe400078ec0ff */
[----:B------:R-:W-:-:S09]  /*1b680*/  FMUL R163, R163, R16 ;  /* 0x00000010a3a37220 */ /* 0x000fd20000400000 */
[----:B------:R-:W-:Y:S01]  /*1b690*/  @P1 LOP3.LUT R18, R18, 0x4000000, RZ, 0xfc, !PT ;  /* 0x0400000012121812 */ /* 0x000fe200078efcff */
[----:B---3--:R-:W-:-:S05]  /*1b6a0*/  FFMA R163, R164, R2, R163 ;  /* 0x00000002a4a37223 */ /* 0x008fca00000000a3 */
[----:B------:R-:W-:-:S05]  /*1b6b0*/  F2FP.F16.F32.PACK_AB R163, RZ, R163 ;  /* 0x000000a3ffa3723e */ /* 0x000fca00000000ff */
[----:B------:R1:W-:Y:S01]  /*1b6c0*/  @P0 STG.E.U16 desc[UR36][R4.64+0x20], R163 ;  /* 0x000020a304000986 */ /* 0x0003e2000c101524 */
[----:B------:R-:W-:-:S13]  /*1b6d0*/  ISETP.GT.AND P0, PT, R0, RZ, P1 ;  /* 0x000000ff0000720c */ /* 0x000fda0000f04270 */
[----:B-1----:R-:W-:Y:S05]  /*1b6e0*/  @!P0 BRA `(.L_x_45) ;  /* 0x0000000000048947 */ /* 0x002fea0003800000 */
[----:B------:R1:W5:Y:S02]  /*1b6f0*/  LDG.E.LTC128B.U16 R157, desc[UR36][R14.64+0x22] ;  /* 0x000022240e9d7981 */ /* 0x000364000c1e1520 */
.L_x_45:
[----:B------:R-:W-:Y:S05]  /*1b700*/  BSYNC B1 ;  /* 0x0000000000017941 */ /* 0x000fea0003800000 */
.L_x_44:
[----:B------:R-:W3:Y:S01]  /*1b710*/  LDL.LU R164, [R1+0x424] ;  /* 0x0004240001a47983 */ /* 0x000ee20000300800 */
[----:B-----5:R-:W-:Y:S01]  /*1b720*/  HADD2.F32 R163, -RZ, R157.H0_H0 ;  /* 0x2000009dffa37230 */ /* 0x020fe20000004100 */
[----:B------:R-:W-:Y:S04]  /*1b730*/  BSSY B1, `(.L_x_46) ;  /* 0x0000008000017945 */ /* 0x000fe80003800000 */
[----:B------:R-:W-:-:S04]  /*1b740*/  FMUL R163, R163, R16 ;  /* 0x00000010a3a37220 */ /* 0x000fc80000400000 */
[----:B---3--:R-:W-:-:S05]  /*1b750*/  FFMA R163, R164, R2, R163 ;  /* 0x00000002a4a37223 */ /* 0x008fca00000000a3 */
[----:B------:R-:W-:-:S05]  /*1b760*/  F2FP.F16.F32.PACK_AB R163, RZ, R163 ;  /* 0x000000a3ffa3723e */ /* 0x000fca00000000ff */
[----:B------:R3:W-:Y:S01]  /*1b770*/  @P0 STG.E.U16 desc[UR36][R4.64+0x22], R163 ;  /* 0x000022a304000986 */ /* 0x0007e2000c101524 */
[----:B------:R-:W-:-:S13]  /*1b780*/  ISETP.GT.AND P0, PT, R0, 0x8, P2 ;  /* 0x000000080000780c */ /* 0x000fda0001704270 */
[----:B---3--:R-:W-:Y:S05]  /*1b790*/  @!P0 BRA `(.L_x_47) ;  /* 0x0000000000048947 */ /* 0x008fea0003800000 */
[----:B------:R3:W5:Y:S02]  /*1b7a0*/  LDG.E.LTC128B.U16 R157, desc[UR36][R12.64+0x20] ;  /* 0x000020240c9d7981 */ /* 0x000764000c1e1520 */
.L_x_47:
[----:B------:R-:W-:Y:S05]  /*1b7b0*/  BSYNC B1 ;  /* 0x0000000000017941 */ /* 0x000fea0003800000 */
.L_x_46:
[----:B------:R-:W2:Y:S01]  /*1b7c0*/  LDL.LU R164, [R1+0x428] ;  /* 0x0004280001a47983 */ /* 0x000ea20000300800 */
[----:B-----5:R-:W-:Y:S01]  /*1b7d0*/  HADD2.F32 R163, -RZ, R157.H0_H0 ;  /* 0x2000009dffa37230 */ /* 0x020fe20000004100 */
[----:B------:R-:W-:Y:S04]  /*1b7e0*/  BSSY B1, `(.L_x_48) ;  /* 0x0000008000017945 */ /* 0x000fe80003800000 */
[----:B------:R-:W-:-:S04]  /*1b7f0*/  FMUL R163, R163, R16 ;  /* 0x00000010a3a37220 */ /* 0x000fc80000400000 */
[----:B--2---:R-:W-:-:S05]  /*1b800*/  FFMA R163, R164, R2, R163 ;  /* 0x00000002a4a37223 */ /* 0x004fca00000000a3 */
[----:B------:R-:W-:-:S05]  /*1b810*/  F2FP.F16.F32.PACK_AB R163, RZ, R163 ;  /* 0x000000a3ffa3723e */ /* 0x000fca00000000ff */
[----:B------:R2:W-:Y:S01]  /*1b820*/  @P0 STG.E.U16 desc[UR36][R6.64+0x20], R163 ;  /* 0x000020a306000986 */ /* 0x0005e2000c101524 */
[----:B------:R-:W-:-:S13]  /*1b830*/  ISETP.GT.AND P0, PT, R0, 0x8, P1 ;  /* 0x000000080000780c */ /* 0x000fda0000f04270 */
[----:B--2---:R-:W-:Y:S05]  /*1b840*/  @!P0 BRA `(.L_x_49) ;  /* 0x0000000000048947 */ /* 0x004fea0003800000 */
[----:B------:R2:W5:Y:S02]  /*1b850*/  LDG.E.LTC128B.U16 R157, desc[UR36][R12.64+0x22] ;  /* 0x000022240c9d7981 */ /* 0x000564000c1e1520 */
.L_x_49:
[----:B------:R-:W-:Y:S05]  /*1b860*/  BSYNC B1 ;  /* 0x0000000000017941 */ /* 0x000fea0003800000 */
.L_x_48:
[----:B------:R-:W3:Y:S01]  /*1b870*/  LDL.LU R164, [R1+0x42c] ;  /* 0x00042c0001a47983 */ /* 0x000ee20000300800 */
[----:B-----5:R-:W-:Y:S01]  /*1b880*/  HADD2.F32 R163, -RZ, R157.H0_H0 ;  /* 0x2000009dffa37230 */ /* 0x020fe20000004100 */
        /* <DEDUP_REMOVED lines=9> */
[----:B---3--:R-:W-:Y:S05]  /*1b920*/  @!P0 BRA `(.L_x_51) ;  /* 0x0000000000048947 */ /* 0x008fea0003800000 */
[----:B------:R3:W5:Y:S02]  /*1b930*/  LDG.E.LTC128B.U16 R157, desc[UR36][R14.64+0x30] ;  /* 0x000030240e9d7981 */ /* 0x000764000c1e1520 */
.L_x_51:
[----:B------:R-:W-:Y:S05]  /*1b940*/  BSYNC B1 ;  /* 0x0000000000017941 */ /* 0x000fea0003800000 */
.L_x_50:
[----:B------:R-:W2:Y:S01]  /*1b950*/  LDL.LU R164, [R1+0x430] ;  /* 0x0004300001a47983 */ /* 0x000ea20000300800 */
[----:B-----5:R-:W-:Y:S01]  /*1b960*/  HADD2.F32 R163, -RZ, R157.H0_H0 ;  /* 0x2000009dffa37230 */ /* 0x020fe20000004100 */
[----:B------:R-:W-:Y:S01]  /*1b970*/  ISETP.GT.AND P1, PT, R3, 0x19, PT ;  /* 0x000000190300780c */ /* 0x000fe20003f24270 */
[----:B------:R-:W-:Y:S01]  /*1b980*/  BSSY B1, `(.L_x_52) ;  /* 0x000000a000017945 */ /* 0x000fe20003800000 */
[----:B------:R-:W-:Y:S02]  /*1b990*/  LOP3.LUT R18, R18, 0xfeffffff, RZ, 0xc0, !PT ;  /* 0xfeffffff12127812 */ /* 0x000fe400078ec0ff */
[----:B------:R-:W-:-:S09]  /*1b9a0*/  FMUL R163, R163, R16 ;  /* 0x00000010a3a37220 */ /* 0x000fd20000400000 */
[----:B------:R-:W-:Y:S01]  /*1b9b0*/  @P1 LOP3.LUT R18, R18, 0x1000000, RZ, 0xfc, !PT ;  /* 0x0100000012121812 */ /* 0x000fe200078efcff */
[----:B--2---:R-:W-:-:S05]  /*1b9c0*/  FFMA R163, R164, R2, R163 ;  /* 0x00000002a4a37223 */ /* 0x004fca00000000a3 */
[----:B------:R-:W-:-:S05]  /*1b9d0*/  F2FP.F16.F32.PACK_AB R163, RZ, R163 ;  /* 0x000000a3ffa3723e */ /* 0x000fca00000000ff */
[----:B------:R2:W-:Y:S01]  /*1b9e0*/  @P0 STG.E.U16 desc[UR36][R4.64+0x30], R163 ;  /* 0x000030a304000986 */ /* 0x0005e2000c101524 */
[----:B------:R-:W-:-:S13]  /*1b9f0*/  ISETP.GT.AND P0, PT, R0, RZ, P1 ;  /* 0x000000ff0000720c */ /* 0x000fda0000f04270 */
[----:B--2---:R-:W-:Y:S05]  /*1ba00*/  @!P0 BRA `(.L_x_53) ;  /* 0x0000000000048947 */ /* 0x004fea0003800000 */
[----:B------:R2:W5:Y:S02]  /*1ba10*/  LDG.E.LTC128B.U16 R157, desc[UR36][R14.64+0x32] ;  /* 0x000032240e9d7981 */ /* 0x000564000c1e1520 */
.L_x_53:
[----:B------:R-:W-:Y:S05]  /*1ba20*/  BSYNC B1 ;  /* 0x0000000000017941 */ /* 0x000fea0003800000 */
.L_x_52:
        /* <DEDUP_REMOVED lines=10> */
.L_x_55:
[----:B------:R-:W-:Y:S05]  /*1bad0*/  BSYNC B1 ;  /* 0x0000000000017941 */ /* 0x000fea0003800000 */
.L_x_54:
        /* <DEDUP_REMOVED lines=10> */
.L_x_57:
[----:B------:R-:W-:Y:S05]  /*1bb80*/  BSYNC B1 ;  /* 0x0000000000017941 */ /* 0x000fea0003800000 */
.L_x_56:
        /* <DEDUP_REMOVED lines=13> */
.L_x_59:
[----:B------:R-:W-:Y:S05]  /*1bc60*/  BSYNC B1 ;  /* 0x0000000000017941 */ /* 0x000fea0003800000 */
.L_x_58:
        /* <DEDUP_REMOVED lines=13> */
.L_x_61:
[----:B------:R-:W-:Y:S05]  /*1bd40*/  BSYNC B1 ;  /* 0x0000000000017941 */ /* 0x000fea0003800000 */
.L_x_60:
        /* <DEDUP_REMOVED lines=10> */
.L_x_63:
[----:B------:R-:W-:Y:S05]  /*1bdf0*/  BSYNC B1 ;  /* 0x0000000000017941 */ /* 0x000fea0003800000 */
.L_x_62:
        /* <DEDUP_REMOVED lines=10> */
.L_x_65:
[----:B------:R-:W-:Y:S05]  /*1bea0*/  BSYNC B1 ;  /* 0x0000000000017941 */ /* 0x000fea0003800000 */
.L_x_64:
        /* <DEDUP_REMOVED lines=13> */
.L_x_67:
[----:B------:R-:W-:Y:S05]  /*1bf80*/  BSYNC B1 ;  /* 0x0000000000017941 */ /* 0x000fea0003800000 */
.L_x_66:
        /* <DEDUP_REMOVED lines=13> */
.L_x_69:
[----:B------:R-:W-:Y:S05]  /*1c060*/  BSYNC B1 ;  /* 0x0000000000017941 */ /* 0x000fea0003800000 */
.L_x_68:
        /* <DEDUP_REMOVED lines=10> */
.L_x_71:
[----:B------:R-:W-:Y:S05]  /*1c110*/  BSYNC B1 ;  /* 0x0000000000017941 */ /* 0x000fea0003800000 */
.L_x_70:
[----:B------:R-:W2:Y:S01]  /*1c120*/  LDL.LU R164, [R1+0x458] ;  /* 0x0004580001a47983 */ /* 0x000ea20000300800 */
[----:B-----5:R-:W-:Y:S01]  /*1c130*/  HADD2.F32 R163, -RZ, R157.H0_H0 ;  /* 0x2000009dffa37230 */ /* 0x020fe20000004100 */
[----:B------:R-:W-:Y:S04]  /*1c140*/  BSSY B1, `(.L_x_72) ;  /* 0x0000009000017945 */ /* 0x000fe80003800000 */
[----:B------:R-:W-:-:S04]  /*1c150*/  FMUL R163, R163, R16 ;  /* 0x00000010a3a37220 */ /* 0x000fc80000400000 */
[----:B--2---:R-:W-:-:S05]  /*1c160*/  FFMA R163, R164, R2, R163 ;  /* 0x00000002a4a37223 */ /* 0x004fca00000000a3 */
[----:B------:R-:W-:-:S05]  /*1c170*/  F2FP.F16.F32.PACK_AB R163, RZ, R163 ;  /* 0x000000a3ffa3723e */ /* 0x000fca00000000ff */
[----:B------:R2:W-:Y:S01]  /*1c180*/  @P0 STG.E.U16 desc[UR36][R6.64+0x50], R163 ;  /* 0x000050a306000986 */ /* 0x0005e2000c101524 */
[----:B------:R-:W-:Y:S02]  /*1c190*/  ISETP.GT.AND P0, PT, R0, 0x8, P1 ;  /* 0x000000080000780c */ /* 0x000fe40000f04270 */
[----:B--2---:R-:W-:-:S11]  /*1c1a0*/  PRMT R163, R157, 0x7610, R163 ;  /* 0x000076109da37816 */ /* 0x004fd600000000a3 */
[----:B------:R-:W-:Y:S05]  /*1c1b0*/  @!P0 BRA `(.L_x_73) ;  /* 0x0000000000048947 */ /* 0x000fea0003800000 */
[----:B------:R2:W5:Y:S02]  /*1c1c0*/  LDG.E.LTC128B.U16 R163, desc[UR36][R12.64+0x52] ;  /* 0x000052240ca37981 */ /* 0x000564000c1e1520 */
.L_x_73:
[----:B------:R-:W-:Y:S05]  /*1c1d0*/  BSYNC B1 ;  /* 0x0000000000017941 */ /* 0x000fea0003800000 */
.L_x_72:
        /* <DEDUP_REMOVED lines=9> */
[----:B------:R3:W-:Y:S02]  /*1c270*/  @P0 STG.E.U16 desc[UR36][R6.64+0x52], R157 ;  /* 0x0000529d06000986 */ /* 0x0007e4000c101524 */
[----:B---3--:R-:W-:-:S05]  /*1c280*/  IADD3 R157, P0, R10, 0x80, RZ ;  /* 0x000000800a9d7810 */ /* 0x008fca0007f1e0ff */
[----:B------:R-:W-:Y:S02]  /*1c290*/  IMAD.X R10, RZ, RZ, R11, P0 ;  /* 0x000000ffff0a7224 */ /* 0x000fe400000e060b */
[----:B------:R-:W-:-:S04]  /*1c2a0*/  IMAD.WIDE.U32 R164, R157, R8, R160 ;  /* 0x000000089da47225 */ /* 0x000fc800078e00a0 */
[----:B------:R-:W-:-:S04]  /*1c2b0*/  IMAD R10, R10, R8, RZ ;  /* 0x000000080a0a7224 */ /* 0x000fc800078e02ff */
[C---:B------:R-:W-:Y:S02]  /*1c2c0*/  IMAD R159, R157.reuse, R9, R10 ;  /* 0x000000099d9f7224 */ /* 0x040fe400078e020a */
[----:B------:R-:W-:-:S04]  /*1c2d0*/  IMAD.WIDE.U32 R10, R157, R8, R154 ;  /* 0x000000089d0a7225 */ /* 0x000fc800078e009a */
[----:B------:R-:W-:Y:S01]  /*1c2e0*/  IMAD.IADD R154, R159, 0x1, R165 ;  /* 0x000000019f9a7824 */ /* 0x000fe200078e02a5 */
[----:B------:R-:W-:Y:S02]  /*1c2f0*/  IADD3 R9, R11, R159, RZ ;  /* 0x0000009f0b097210 */ /* 0x000fe40007ffe0ff */
[----:B------:R-:W-:-:S04]  /*1c300*/  LEA R166, P0, R10, R22, 0x1 ;  /* 0x000000160aa67211 */ /* 0x000fc800078008ff */
[----:B------:R-:W-:Y:S01]  /*1c310*/  LEA.HI.X R167, R10, R23, R9, 0x1, P0 ;  /* 0x000000170aa77211 */ /* 0x000fe200000f0c09 */
[----:B------:R-:W-:Y:S01]  /*1c320*/  IMAD.WIDE.U32 R8, R157, R8, R152 ;  /* 0x000000089d087225 */ /* 0x000fe200078e0098 */
[----:B------:R-:W-:-:S03]  /*1c330*/  IADD3 R160, P0, R152, R164, RZ ;  /* 0x000000a498a07210 */ /* 0x000fc60007f1e0ff */
[----:B------:R-:W-:Y:S02]  /*1c340*/  IMAD.IADD R9, R159, 0x1, R9 ;  /* 0x000000019f097824 */ /* 0x000fe400078e0209 */
[----:B------:R-:W-:Y:S02]  /*1c350*/  IMAD.X R161, R153, 0x1, R154, P0 ;  /* 0x0000000199a17824 */ /* 0x000fe400000e069a */
[----:B------:R-:W-:-:S04]  /*1c360*/  IMAD.WIDE.U32 R8, R19, R156, R8 ;  /* 0x0000009c13087225 */ /* 0x000fc800078e0008 */
[----:B------:R-:W-:Y:S01]  /*1c370*/  IMAD.IADD R9, R162, 0x1, R9 ;  /* 0x00000001a2097824 */ /* 0x000fe200078e0209 */
[C---:B------:R-:W-:Y:S01]  /*1c380*/  LEA R10, P0, R8.reuse, R22, 0x1 ;  /* 0x00000016080a7211 */ /* 0x040fe200078008ff */
[----:B------:R-:W-:Y:S01]  /*1c390*/  IMAD.WIDE.U32 R156, R19, R156, R160 ;  /* 0x0000009c139c7225 */ /* 0x000fe200078e00a0 */
[----:B------:R-:W-:Y:S02]  /*1c3a0*/  PRMT R19, R163, 0x7610, R19 ;  /* 0x00007610a3137816 */ /* 0x000fe40000000013 */
[----:B------:R-:W-:Y:S01]  /*1c3b0*/  LEA.HI.X R11, R8, R23, R9, 0x1, P0 ;  /* 0x00000017080b7211 */ /* 0x000fe200000f0c09 */
[----:B------:R-:W-:Y:S01]  /*1c3c0*/  IMAD.IADD R162, R162, 0x1, R157 ;  /* 0x00000001a2a27824 */ /* 0x000fe200078e029d */
[----:B------:R-:W-:-:S04]  /*1c3d0*/  LEA R8, P0, R156, R22, 0x1 ;  /* 0x000000169c087211 */ /* 0x000fc800078008ff */
[----:B------:R-:W-:Y:S02]  /*1c3e0*/  LEA.HI.X R9, R156, R23, R162, 0x1, P0 ;  /* 0x000000179c097211 */ /* 0x000fe400000f0ca2 */
[----:B------:R-:W-:-:S05]  /*1c3f0*/  IADD3 R158, P0, R158, R164, RZ ;  /* 0x000000a49e9e7210 */ /* 0x000fca0007f1e0ff */
[----:B------:R-:W-:Y:S01]  /*1c400*/  IMAD.X R154, R154, 0x1, R155, P0 ;  /* 0x000000019a9a7824 */ /* 0x000fe200000e069b */
[----:B------:R-:W-:-:S04]  /*1c410*/  LEA R152, P0, R158, R22, 0x1 ;  /* 0x000000169e987211 */ /* 0x000fc800078008ff */
[----:B------:R-:W-:Y:S02]  /*1c420*/  LEA.HI.X R153, R158, R23, R154, 0x1, P0 ;  /* 0x000000179e997211 */ /* 0x000fe400000f0c9a */
[----:B------:R-:W-:-:S13]  /*1c430*/  ISETP.GT.AND P0, PT, R0, RZ, P2 ;  /* 0x000000ff0000720c */ /* 0x000fda0001704270 */
[----:B------:R-:W-:Y:S05]  /*1c440*/  @!P0 BRA `(.L_x_75) ;  /* 0x0000000000048947 */ /* 0x000fea0003800000 */
[----:B------:R3:W5:Y:S02]  /*1c450*/  LDG.E.LTC128B.U16 R19, desc[UR36][R14.64+0x60] ;  /* 0x000060240e137981 */ /* 0x000764000c1e1520 */
.L_x_75:
[----:B------:R-:W-:Y:S05]  /*1c460*/  BSYNC B1 ;  /* 0x0000000000017941 */ /* 0x000fea0003800000 */
.L_x_74:
        /* <DEDUP_REMOVED lines=13> */
.L_x_77:
[----:B------:R-:W-:Y:S05]  /*1c540*/  BSYNC B1 ;  /* 0x0000000000017941 */ /* 0x000fea0003800000 */
.L_x_76:
        /* <DEDUP_REMOVED lines=10> */
.L_x_79:
[----:B------:R-:W-:Y:S05]  /*1c5f0*/  BSYNC B1 ;  /* 0x0000000000017941 */ /* 0x000fea0003800000 */
.L_x_78:
        /* <DEDUP_REMOVED lines=10> */
.L_x_81:
[----:B------:R-:W-:Y:S05]  /*1c6a0*/  BSYNC B1 ;  /* 0x0000000000017941 */ /* 0x000fea0003800000 */
.L_x_80:
        /* <DEDUP_REMOVED lines=13> */
.L_x_83:
[----:B------:R-:W-:Y:S05]  /*1c780*/  BSYNC B1 ;  /* 0x0000000000017941 */ /* 0x000fea0003800000 */
.L_x_82:
        /* <DEDUP_REMOVED lines=13> */
.L_x_85:
[----:B------:R-:W-:Y:S05]  /*1c860*/  BSYNC B1 ;  /* 0x0000000000017941 */ /* 0x000fea0003800000 */
.L_x_84:
        /* <DEDUP_REMOVED lines=10> */
.L_x_87:
[----:B------:R-:W-:Y:S05]  /*1c910*/  BSYNC B1 ;  /* 0x0000000000017941 */ /* 0x000fea0003800000 */
.L_x_86:
        /* <DEDUP_REMOVED lines=10> */
.L_x_89:
[----:B------:R-:W-:Y:S05]  /*1c9c0*/  BSYNC B1 ;  /* 0x0000000000017941 */ /* 0x000fea0003800000 */
.L_x_88:
        /* <DEDUP_REMOVED lines=13> */
.L_x_91:
[----:B------:R-:W-:Y:S05]  /*1caa0*/  BSYNC B1 ;  /* 0x0000000000017941 */ /* 0x000fea0003800000 */
.L_x_90:
        /* <DEDUP_REMOVED lines=13> */
.L_x_93:
[----:B------:R-:W-:Y:S05]  /*1cb80*/  BSYNC B1 ;  /* 0x0000000000017941 */ /* 0x000fea0003800000 */
.L_x_92:
        /* <DEDUP_REMOVED lines=10> */
.L_x_95:
[----:B------:R-:W-:Y:S05]  /*1cc30*/  BSYNC B1 ;  /* 0x0000000000017941 */ /* 0x000fea0003800000 */
.L_x_94:
        /* <DEDUP_REMOVED lines=10> */
.L_x_97:
[----:B------:R-:W-:Y:S05]  /*1cce0*/  BSYNC B1 ;  /* 0x0000000000017941 */ /* 0x000fea0003800000 */
.L_x_96:
        /* <DEDUP_REMOVED lines=13> */
.L_x_99:
[----:B------:R-:W-:Y:S05]  /*1cdc0*/  BSYNC B1 ;  /* 0x0000000000017941 */ /* 0x000fea0003800000 */
.L_x_98:
        /* <DEDUP_REMOVED lines=13> */
.L_x_101:
[----:B------:R-:W-:Y:S05]  /*1cea0*/  BSYNC B1 ;  /* 0x0000000000017941 */ /* 0x000fea0003800000 */
.L_x_100:
        /* <DEDUP_REMOVED lines=10> */
.L_x_103:
[----:B------:R-:W-:Y:S05]  /*1cf50*/  BSYNC B1 ;  /* 0x0000000000017941 */ /* 0x000fea0003800000 */
.L_x_102:
        /* <DEDUP_REMOVED lines=10> */
.L_x_105:
[----:B------:R-:W-:Y:S05]  /*1d000*/  BSYNC B1 ;  /* 0x0000000000017941 */ /* 0x000fea0003800000 */
.L_x_104:
        /* <DEDUP_REMOVED lines=13> */
.L_x_107:
[----:B------:R-:W-:Y:S05]  /*1d0e0*/  BSYNC B1 ;  /* 0x0000000000017941 */ /* 0x000fea0003800000 */
.L_x_106:
        /* <DEDUP_REMOVED lines=13> */
.L_x_109:
[----:B------:R-:W-:Y:S05]  /*1d1c0*/  BSYNC B1 ;  /* 0x0000000000017941 */ /* 0x000fea0003800000 */
.L_x_108:
        /* <DEDUP_REMOVED lines=10> */
.L_x_111:
[----:B------:R-:W-:Y:S05]  /*1d270*/  BSYNC B1 ;  /* 0x0000000000017941 */ /* 0x000fea0003800000 */
.L_x_110:
        /* <DEDUP_REMOVED lines=10> */
.L_x_113:
[----:B------:R-:W-:Y:S05]  /*1d320*/  BSYNC B1 ;  /* 0x0000000000017941 */ /* 0x000fea0003800000 */
.L_x_112:
        /* <DEDUP_REMOVED lines=13> */
.L_x_115:
[----:B------:R-:W-:Y:S05]  /*1d400*/  BSYNC B1 ;  /* 0x0000000000017941 */ /* 0x000fea0003800000 */
.L_x_114:
        /* <DEDUP_REMOVED lines=13> */
.L_x_117:
[----:B------:R-:W-:Y:S05]  /*1d4e0*/  BSYNC B1 ;  /* 0x0000000000017941 */ /* 0x000fea0003800000 */
.L_x_116:
        /* <DEDUP_REMOVED lines=10> */
.L_x_119:
[----:B------:R-:W-:Y:S05]  /*1d590*/  BSYNC B1 ;  /* 0x0000000000017941 */ /* 0x000fea0003800000 */
.L_x_118:
        /* <DEDUP_REMOVED lines=10> */
.L_x_121:
[----:B------:R-:W-:Y:S05]  /*1d640*/  BSYNC B1 ;  /* 0x0000000000017941 */ /* 0x000fea0003800000 */
.L_x_120:
        /* <DEDUP_REMOVED lines=13> */
.L_x_123:
[----:B------:R-:W-:Y:S05]  /*1d720*/  BSYNC B1 ;  /* 0x0000000000017941 */ /* 0x000fea0003800000 */
.L_x_122:
        /* <DEDUP_REMOVED lines=13> */
.L_x_125:
[----:B------:R-:W-:Y:S05]  /*1d800*/  BSYNC B1 ;  /* 0x0000000000017941 */ /* 0x000fea0003800000 */
.L_x_124:
        /* <DEDUP_REMOVED lines=10> */
.L_x_127:
[----:B------:R-:W-:Y:S05]  /*1d8b0*/  BSYNC B1 ;  /* 0x0000000000017941 */ /* 0x000fea0003800000 */
.L_x_126:
        /* <DEDUP_REMOVED lines=10> */
.L_x_129:
[----:B------:R-:W-:Y:S05]  /*1d960*/  BSYNC B1 ;  /* 0x0000000000017941 */ /* 0x000fea0003800000 */
.L_x_128:
        /* <DEDUP_REMOVED lines=13> */
.L_x_131:
[----:B------:R-:W-:Y:S05]  /*1da40*/  BSYNC B1 ;  /* 0x0000000000017941 */ /* 0x000fea0003800000 */
.L_x_130:
        /* <DEDUP_REMOVED lines=13> */
.L_x_133:
[----:B------:R-:W-:Y:S05]  /*1db20*/  BSYNC B1 ;  /* 0x0000000000017941 */ /* 0x000fea0003800000 */
.L_x_132:
        /* <DEDUP_REMOVED lines=10> */
.L_x_135:
[----:B------:R-:W-:Y:S05]  /*1dbd0*/  BSYNC B1 ;  /* 0x0000000000017941 */ /* 0x000fea0003800000 */
.L_x_134:
        /* <DEDUP_REMOVED lines=10> */
.L_x_137:
[----:B------:R-:W-:Y:S05]  /*1dc80*/  BSYNC B1 ;  /* 0x0000000000017941 */ /* 0x000fea0003800000 */
.L_x_136:
        /* <DEDUP_REMOVED lines=13> */
.L_x_139:
[----:B------:R-:W-:Y:S05]  /*1dd60*/  BSYNC B1 ;  /* 0x0000000000017941 */ /* 0x000fea0003800000 */
.L_x_138:
        /* <DEDUP_REMOVED lines=13> */
.L_x_141:
[----:B------:R-:W-:Y:S05]  /*1de40*/  BSYNC B1 ;  /* 0x0000000000017941 */ /* 0x000fea0003800000 */
.L_x_140:
        /* <DEDUP_REMOVED lines=10> */
.L_x_143:
[----:B------:R-:W-:Y:S05]  /*1def0*/  BSYNC B1 ;  /* 0x0000000000017941 */ /* 0x000fea0003800000 */
.L_x_142:
        /* <DEDUP_REMOVED lines=10> */
.L_x_145:
[----:B------:R-:W-:Y:S05]  /*1dfa0*/  BSYNC B1 ;  /* 0x0000000000017941 */ /* 0x000fea0003800000 */
.L_x_144:
        /* <DEDUP_REMOVED lines=13> */
.L_x_147:
[----:B------:R-:W-:Y:S05]  /*1e080*/  BSYNC B1 ;  /* 0x0000000000017941 */ /* 0x000fea0003800000 */
.L_x_146:
        /* <DEDUP_REMOVED lines=13> */
.L_x_149:
[----:B------:R-:W-:Y:S05]  /*1e160*/  BSYNC B1 ;  /* 0x0000000000017941 */ /* 0x000fea0003800000 */
.L_x_148:
        /* <DEDUP_REMOVED lines=10> */
.L_x_151:
[----:B------:R-:W-:Y:S05]  /*1e210*/  BSYNC B1 ;  /* 0x0000000000017941 */ /* 0x000fea0003800000 */
.L_x_150:
        /* <DEDUP_REMOVED lines=10> */
.L_x_153:
[----:B------:R-:W-:Y:S05]  /*1e2c0*/  BSYNC B1 ;  /* 0x0000000000017941 */ /* 0x000fea0003800000 */
.L_x_152:
        /* <DEDUP_REMOVED lines=13> */
.L_x_155:
[----:B------:R-:W-:Y:S05]  /*1e3a0*/  BSYNC B1 ;  /* 0x0000000000017941 */ /* 0x000fea0003800000 */
.L_x_154:
        /* <DEDUP_REMOVED lines=13> */
.L_x_157:
[----:B------:R-:W-:Y:S05]  /*1e480*/  BSYNC B1 ;  /* 0x0000000000017941 */ /* 0x000fea0003800000 */
.L_x_156:
        /* <DEDUP_REMOVED lines=10> */
.L_x_159:
[----:B------:R-:W-:Y:S05]  /*1e530*/  BSYNC B1 ;  /* 0x0000000000017941 */ /* 0x000fea0003800000 */
.L_x_158:
        /* <DEDUP_REMOVED lines=10> */
.L_x_161:
[----:B------:R-:W-:Y:S05]  /*1e5e0*/  BSYNC B1 ;  /* 0x0000000000017941 */ /* 0x000fea0003800000 */
.L_x_160:
        /* <DEDUP_REMOVED lines=13> */
.L_x_163:
[----:B------:R-:W-:Y:S05]  /*1e6c0*/  BSYNC B1 ;  /* 0x0000000000017941 */ /* 0x000fea0003800000 */
.L_x_162:
        /* <DEDUP_REMOVED lines=13> */
.L_x_165:
[----:B------:R-:W-:Y:S05]  /*1e7a0*/  BSYNC B1 ;  /* 0x0000000000017941 */ /* 0x000fea0003800000 */
.L_x_164:
        /* <DEDUP_REMOVED lines=10> */
.L_x_167:
[----:B------:R-:W-:Y:S05]  /*1e850*/  BSYNC B1 ;  /* 0x0000000000017941 */ /* 0x000fea0003800000 */
.L_x_166:
        /* <DEDUP_REMOVED lines=10> */
.L_x_169:
[----:B------:R-:W-:Y:S05]  /*1e900*/  BSYNC B1 ;  /* 0x0000000000017941 */ /* 0x000fea0003800000 */
.L_x_168:
        /* <DEDUP_REMOVED lines=13> */
.L_x_171:
[----:B------:R-:W-:Y:S05]  /*1e9e0*/  BSYNC B1 ;  /* 0x0000000000017941 */ /* 0x000fea0003800000 */
.L_x_170:
        /* <DEDUP_REMOVED lines=13> */
.L_x_173:
[----:B------:R-:W-:Y:S05]  /*1eac0*/  BSYNC B1 ;  /* 0x0000000000017941 */ /* 0x000fea0003800000 */
.L_x_172:
        /* <DEDUP_REMOVED lines=10> */
.L_x_175:
[----:B------:R-:W-:Y:S05]  /*1eb70*/  BSYNC B1 ;  /* 0x0000000000017941 */ /* 0x000fea0003800000 */
.L_x_174:
        /* <DEDUP_REMOVED lines=10> */
.L_x_177:
[----:B------:R-:W-:Y:S05]  /*1ec20*/  BSYNC B1 ;  /* 0x0000000000017941 */ /* 0x000fea0003800000 */
.L_x_176:
        /* <DEDUP_REMOVED lines=13> */
.L_x_179:
[----:B------:R-:W-:Y:S05]  /*1ed00*/  BSYNC B1 ;  /* 0x0000000000017941 */ /* 0x000fea0003800000 */
.L_x_178:
        /* <DEDUP_REMOVED lines=13> */
.L_x_181:
[----:B------:R-:W-:Y:S05]  /*1ede0*/  BSYNC B1 ;  /* 0x0000000000017941 */ /* 0x000fea0003800000 */
.L_x_180:
        /* <DEDUP_REMOVED lines=10> */
.L_x_183:
[----:B------:R-:W-:Y:S05]  /*1ee90*/  BSYNC B1 ;  /* 0x0000000000017941 */ /* 0x000fea0003800000 */
.L_x_182:
        /* <DEDUP_REMOVED lines=10> */
.L_x_185:
[----:B------:R-:W-:Y:S05]  /*1ef40*/  BSYNC B1 ;  /* 0x0000000000017941 */ /* 0x000fea0003800000 */
.L_x_184:
        /* <DEDUP_REMOVED lines=13> */
.L_x_187:
[----:B------:R-:W-:Y:S05]  /*1f020*/  BSYNC B1 ;  /* 0x0000000000017941 */ /* 0x000fea0003800000 */
.L_x_186:
        /* <DEDUP_REMOVED lines=13> */
.L_x_189:
[----:B------:R-:W-:Y:S05]  /*1f100*/  BSYNC B1 ;  /* 0x0000000000017941 */ /* 0x000fea0003800000 */
.L_x_188:
        /* <DEDUP_REMOVED lines=10> */
.L_x_191:
[----:B------:R-:W-:Y:S05]  /*1f1b0*/  BSYNC B1 ;  /* 0x0000000000017941 */ /* 0x000fea0003800000 */
.L_x_190:
        /* <DEDUP_REMOVED lines=10> */
.L_x_193:
[----:B------:R-:W-:Y:S05]  /*1f260*/  BSYNC B1 ;  /* 0x0000000000017941 */ /* 0x000fea0003800000 */
.L_x_192:
        /* <DEDUP_REMOVED lines=13> */
.L_x_195:
[----:B------:R-:W-:Y:S05]  /*1f340*/  BSYNC B1 ;  /* 0x0000000000017941 */ /* 0x000fea0003800000 */
.L_x_194:
        /* <DEDUP_REMOVED lines=13> */
.L_x_197:
[----:B------:R-:W-:Y:S05]  /*1f420*/  BSYNC B1 ;  /* 0x0000000000017941 */ /* 0x000fea0003800000 */
.L_x_196:
        /* <DEDUP_REMOVED lines=10> */
.L_x_199:
[----:B------:R-:W-:Y:S05]  /*1f4d0*/  BSYNC B1 ;  /* 0x0000000000017941 */ /* 0x000fea0003800000 */
.L_x_198:
        /* <DEDUP_REMOVED lines=10> */
.L_x_201:
[----:B------:R-:W-:Y:S05]  /*1f580*/  BSYNC B1 ;  /* 0x0000000000017941 */ /* 0x000fea0003800000 */
.L_x_200:
        /* <DEDUP_REMOVED lines=13> */
.L_x_203:
[----:B------:R-:W-:Y:S05]  /*1f660*/  BSYNC B1 ;  /* 0x0000000000017941 */ /* 0x000fea0003800000 */
.L_x_202:
        /* <DEDUP_REMOVED lines=13> */
.L_x_205:
[----:B------:R-:W-:Y:S05]  /*1f740*/  BSYNC B1 ;  /* 0x0000000000017941 */ /* 0x000fea0003800000 */
.L_x_204:
        /* <DEDUP_REMOVED lines=10> */
.L_x_207:
[----:B------:R-:W-:Y:S05]  /*1f7f0*/  BSYNC B1 ;  /* 0x0000000000017941 */ /* 0x000fea0003800000 */
.L_x_206:
        /* <DEDUP_REMOVED lines=10> */
.L_x_209:
[----:B------:R-:W-:Y:S05]  /*1f8a0*/  BSYNC B1 ;  /* 0x0000000000017941 */ /* 0x000fea0003800000 */
.L_x_208:
        /* <DEDUP_REMOVED lines=13> */
.L_x_211:
[----:B------:R-:W-:Y:S05]  /*1f980*/  BSYNC B1 ;  /* 0x0000000000017941 */ /* 0x000fea0003800000 */
.L_x_210:
        /* <DEDUP_REMOVED lines=13> */
.L_x_213:
[----:B------:R-:W-:Y:S05]  /*1fa60*/  BSYNC B1 ;  /* 0x0000000000017941 */ /* 0x000fea0003800000 */
.L_x_212:
        /* <DEDUP_REMOVED lines=10> */
.L_x_215:
[----:B------:R-:W-:Y:S05]  /*1fb10*/  BSYNC B1 ;  /* 0x0000000000017941 */ /* 0x000fea0003800000 */
.L_x_214:
        /* <DEDUP_REMOVED lines=10> */
.L_x_217:
[----:B------:R-:W-:Y:S05]  /*1fbc0*/  BSYNC B1 ;  /* 0x0000000000017941 */ /* 0x000fea0003800000 */
.L_x_216:
        /* <DEDUP_REMOVED lines=13> */
.L_x_219:
[----:B------:R-:W-:Y:S05]  /*1fca0*/  BSYNC B1 ;  /* 0x0000000000017941 */ /* 0x000fea0003800000 */
.L_x_218:
        /* <DEDUP_REMOVED lines=13> */
.L_x_221:
[----:B------:R-:W-:Y:S05]  /*1fd80*/  BSYNC B1 ;  /* 0x0000000000017941 */ /* 0x000fea0003800000 */
.L_x_220:
        /* <DEDUP_REMOVED lines=10> */
.L_x_223:
[----:B------:R-:W-:Y:S05]  /*1fe30*/  BSYNC B1 ;  /* 0x0000000000017941 */ /* 0x000fea0003800000 */
.L_x_222:
        /* <DEDUP_REMOVED lines=10> */
.L_x_225:
[----:B------:R-:W-:Y:S05]  /*1fee0*/  BSYNC B1 ;  /* 0x0000000000017941 */ /* 0x000fea0003800000 */
.L_x_224:
        /* <DEDUP_REMOVED lines=13> */
.L_x_227:
[----:B------:R-:W-:Y:S05]  /*1ffc0*/  BSYNC B1 ;  /* 0x0000000000017941 */ /* 0x000fea0003800000 */
.L_x_226:
        /* <DEDUP_REMOVED lines=13> */
.L_x_229:
[----:B------:R-:W-:Y:S05]  /*200a0*/  BSYNC B1 ;  /* 0x0000000000017941 */ /* 0x000fea0003800000 */
.L_x_228:
        /* <DEDUP_REMOVED lines=10> */
.L_x_231:
[----:B------:R-:W-:Y:S05]  /*20150*/  BSYNC B1 ;  /* 0x0000000000017941 */ /* 0x000fea0003800000 */
.L_x_230:
        /* <DEDUP_REMOVED lines=10> */
.L_x_233:
[----:B------:R-:W-:Y:S05]  /*20200*/  BSYNC B1 ;  /* 0x0000000000017941 */ /* 0x000fea0003800000 */
.L_x_232:
        /* <DEDUP_REMOVED lines=13> */
.L_x_235:
[----:B------:R-:W-:Y:S05]  /*202e0*/  BSYNC B1 ;  /* 0x0000000000017941 */ /* 0x000fea0003800000 */
.L_x_234:
        /* <DEDUP_REMOVED lines=13> */
.L_x_237:
[----:B------:R-:W-:Y:S05]  /*203c0*/  BSYNC B1 ;  /* 0x0000000000017941 */ /* 0x000fea0003800000 */
.L_x_236:
        /* <DEDUP_REMOVED lines=10> */
.L_x_239:
[----:B------:R-:W-:Y:S05]  /*20470*/  BSYNC B1 ;  /* 0x0000000000017941 */ /* 0x000fea0003800000 */
.L_x_238:
        /* <DEDUP_REMOVED lines=10> */
.L_x_241:
[----:B------:R-:W-:Y:S05]  /*20520*/  BSYNC B1 ;  /* 0x0000000000017941 */ /* 0x000fea0003800000 */
.L_x_240:
        /* <DEDUP_REMOVED lines=13> */
.L_x_243:
[----:B------:R-:W-:Y:S05]  /*20600*/  BSYNC B1 ;  /* 0x0000000000017941 */ /* 0x000fea0003800000 */
.L_x_242:
        /* <DEDUP_REMOVED lines=13> */
.L_x_245:
[----:B------:R-:W-:Y:S05]  /*206e0*/  BSYNC B1 ;  /* 0x0000000000017941 */ /* 0x000fea0003800000 */
.L_x_244:
        /* <DEDUP_REMOVED lines=10> */
.L_x_247:
[----:B------:R-:W-:Y:S05]  /*20790*/  BSYNC B1 ;  /* 0x0000000000017941 */ /* 0x000fea0003800000 */
.L_x_246:
        /* <DEDUP_REMOVED lines=10> */
.L_x_249:
[----:B------:R-:W-:Y:S05]  /*20840*/  BSYNC B1 ;  /* 0x0000000000017941 */ /* 0x000fea0003800000 */
.L_x_248:
        /* <DEDUP_REMOVED lines=13> */
.L_x_251:
[----:B------:R-:W-:Y:S05]  /*20920*/  BSYNC B1 ;  /* 0x0000000000017941 */ /* 0x000fea0003800000 */
.L_x_250:
        /* <DEDUP_REMOVED lines=13> */
.L_x_253:
[----:B------:R-:W-:Y:S05]  /*20a00*/  BSYNC B1 ;  /* 0x0000000000017941 */ /* 0x000fea0003800000 */
.L_x_252:
        /* <DEDUP_REMOVED lines=10> */
.L_x_255:
[----:B------:R-:W-:Y:S05]  /*20ab0*/  BSYNC B1 ;  /* 0x0000000000017941 */ /* 0x000fea0003800000 */
.L_x_254:
        /* <DEDUP_REMOVED lines=10> */
.L_x_257:
[----:B------:R-:W-:Y:S05]  /*20b60*/  BSYNC B1 ;  /* 0x0000000000017941 */ /* 0x000fea0003800000 */
.L_x_256:
        /* <DEDUP_REMOVED lines=13> */
.L_x_259:
[----:B------:R-:W-:Y:S05]  /*20c40*/  BSYNC B1 ;  /* 0x0000000000017941 */ /* 0x000fea0003800000 */
.L_x_258:
        /* <DEDUP_REMOVED lines=13> */
.L_x_261:
[----:B------:R-:W-:Y:S05]  /*20d20*/  BSYNC B1 ;  /* 0x0000000000017941 */ /* 0x000fea0003800000 */
.L_x_260:
        /* <DEDUP_REMOVED lines=10> */
.L_x_263:
[----:B------:R-:W-:Y:S05]  /*20dd0*/  BSYNC B1 ;  /* 0x0000000000017941 */ /* 0x000fea0003800000 */
.L_x_262:
        /* <DEDUP_REMOVED lines=10> */
.L_x_265:
[----:B------:R-:W-:Y:S05]  /*20e80*/  BSYNC B1 ;  /* 0x0000000000017941 */ /* 0x000fea0003800000 */
.L_x_264:
[----:B------:R-:W3:Y:S01]  /*20e90*/  LDL.LU R23, [R1+0x5dc] ;  /* 0x0005dc0001177983 */ /* 0x000ee20000300800 */
[----:B-----5:R-:W-:Y:S01]  /*20ea0*/  HADD2.F32 R22, -RZ, R19.H0_H0 ;  /* 0x20000013ff167230 */ /* 0x020fe20000004100 */
[----:B------:R-:W-:Y:S01]  /*20eb0*/  ISETP.GT.AND P3, PT, R3, 0xf0, PT ;  /* 0x000000f00300780c */ /* 0x000fe20003f64270 */
[----:B------:R-:W-:Y:S03]  /*20ec0*/  BSSY B1, `(.L_x_266) ;  /* 0x0000008000017945 */ /* 0x000fe60003800000 */
[----:B------:R-:W-:-:S04]  /*20ed0*/  FMUL R22, R22, R16 ;  /* 0x0000001016167220 */ /* 0x000fc80000400000 */
[----:B---3--:R-:W-:-:S05]  /*20ee0*/  FFMA R22, R23, R2, R22 ;  /* 0x0000000217167223 */ /* 0x008fca0000000016 */
[----:B------:R-:W-:-:S05]  /*20ef0*/  F2FP.F16.F32.PACK_AB R22, RZ, R22 ;  /* 0x00000016ff16723e */ /* 0x000fca00000000ff */
[----:B------:R3:W-:Y:S01]  /*20f00*/  @P0 STG.E.U16 desc[UR36][R6.64+0x1d2], R22 ;  /* 0x0001d21606000986 */ /* 0x0007e2000c101524 */
[----:B------:R-:W-:-:S13]  /*20f10*/  ISETP.GT.AND P0, PT, R0, RZ, P3 ;  /* 0x000000ff0000720c */ /* 0x000fda0001f04270 */
[----:B---3--:R-:W-:Y:S05]  /*20f20*/  @!P0 BRA `(.L_x_267) ;  /* 0x0000000000048947 */ /* 0x008fea0003800000 */
[----:B------:R3:W5:Y:S02]  /*20f30*/  LDG.E.LTC128B.U16 R19, desc[UR36][R14.64+0x1e0] ;  /* 0x0001e0240e137981 */ /* 0x000764000c1e1520 */
.L_x_267:
[----:B------:R-:W-:Y:S05]  /*20f40*/  BSYNC B1 ;  /* 0x0000000000017941 */ /* 0x000fea0003800000 */
.L_x_266:
[----:B------:R-:W2:Y:S01]  /*20f50*/  LDL.LU R23, [R1+0x5e0] ;  /* 0x0005e00001177983 */ /* 0x000ea20000300800 */
[----:B-----5:R-:W-:Y:S01]  /*20f60*/  HADD2.F32 R22, -RZ, R19.H0_H0 ;  /* 0x20000013ff167230 */ /* 0x020fe20000004100 */
[----:B------:R-:W-:Y:S01]  /*20f70*/  ISETP.GT.AND P2, PT, R3, 0xf1, PT ;  /* 0x000000f10300780c */ /* 0x000fe20003f44270 */
[----:B------:R-:W-:Y:S03]  /*20f80*/  BSSY B1, `(.L_x_268) ;  /* 0x0000008000017945 */ /* 0x000fe60003800000 */
[----:B------:R-:W-:-:S04]  /*20f90*/  FMUL R22, R22, R16 ;  /* 0x0000001016167220 */ /* 0x000fc80000400000 */
[----:B--2---:R-:W-:-:S05]  /*20fa0*/  FFMA R22, R23, R2, R22 ;  /* 0x0000000217167223 */ /* 0x004fca0000000016 */
[----:B------:R-:W-:-:S05]  /*20fb0*/  F2FP.F16.F32.PACK_AB R22, RZ, R22 ;  /* 0x00000016ff16723e */ /* 0x000fca00000000ff */
[----:B------:R2:W-:Y:S01]  /*20fc0*/  @P0 STG.E.U16 desc[UR36][R4.64+0x1e0], R22 ;  /* 0x0001e01604000986 */ /* 0x0005e2000c101524 */
[----:B------:R-:W-:-:S13]  /*20fd0*/  ISETP.GT.AND P0, PT, R0, RZ, P2 ;  /* 0x000000ff0000720c */ /* 0x000fda0001704270 */
[----:B--2---:R-:W-:Y:S05]  /*20fe0*/  @!P0 BRA `(.L_x_269) ;  /* 0x0000000000048947 */ /* 0x004fea0003800000 */
[----:B------:R2:W5:Y:S02]  /*20ff0*/  LDG.E.LTC128B.U16 R19, desc[UR36][R14.64+0x1e2] ;  /* 0x0001e2240e137981 */ /* 0x000564000c1e1520 */
.L_x_269:
[----:B------:R-:W-:Y:S05]  /*21000*/  BSYNC B1 ;  /* 0x0000000000017941 */ /* 0x000fea0003800000 */
.L_x_268:
        /* <DEDUP_REMOVED lines=10> */
.L_x_271:
[----:B------:R-:W-:Y:S05]  /*210b0*/  BSYNC B1 ;  /* 0x0000000000017941 */ /* 0x000fea0003800000 */
.L_x_270:
        /* <DEDUP_REMOVED lines=10> */
.L_x_273:
[----:B------:R-:W-:Y:S05]  /*21160*/  BSYNC B1 ;  /* 0x0000000000017941 */ /* 0x000fea0003800000 */
.L_x_272:
        /* <DEDUP_REMOVED lines=11> */
.L_x_275:
[----:B------:R-:W-:Y:S05]  /*21220*/  BSYNC B1 ;  /* 0x0000000000017941 */ /* 0x000fea0003800000 */
.L_x_274:
[----:B------:R-:W2:Y:S01]  /*21230*/  LDL.LU R23, [R1+0x5f0] ;  /* 0x0005f00001177983 */ /* 0x000ea20000300800 */
[----:B-----5:R-:W-:Y:S01]  /*21240*/  HADD2.F32 R22, -RZ, R19.H0_H0 ;  /* 0x20000013ff167230 */ /* 0x020fe20000004100 */
[----:B------:R-:W-:Y:S04]  /*21250*/  BSSY B1, `(.L_x_276) ;  /* 0x0000009000017945 */ /* 0x000fe80003800000 */
[----:B------:R-:W-:-:S04]  /*21260*/  FMUL R22, R22, R16 ;  /* 0x0000001016167220 */ /* 0x000fc80000400000 */
[----:B--2---:R-:W-:-:S05]  /*21270*/  FFMA R22, R23, R2, R22 ;  /* 0x0000000217167223 */ /* 0x004fca0000000016 */
[----:B------:R-:W-:-:S05]  /*21280*/  F2FP.F16.F32.PACK_AB R22, RZ, R22 ;  /* 0x00000016ff16723e */ /* 0x000fca00000000ff */
[----:B------:R2:W-:Y:S01]  /*21290*/  @P0 STG.E.U16 desc[UR36][R4.64+0x1f0], R22 ;  /* 0x0001f01604000986 */ /* 0x0005e2000c101524 */
[----:B------:R-:W-:-:S04]  /*212a0*/  ISETP.GT.AND P0, PT, R3, 0xf9, PT ;  /* 0x000000f90300780c */ /* 0x000fc80003f04270 */
[----:B------:R-:W-:-:S13]  /*212b0*/  ISETP.GT.AND P4, PT, R0, RZ, P0 ;  /* 0x000000ff0000720c */ /* 0x000fda0000784270 */
[----:B--2---:R-:W-:Y:S05]  /*212c0*/  @!P4 BRA `(.L_x_277) ;  /* 0x000000000004c947 */ /* 0x004fea0003800000 */
[----:B------:R2:W5:Y:S02]  /*212d0*/  LDG.E.LTC128B.U16 R19, desc[UR36][R14.64+0x1f2] ;  /* 0x0001f2240e137981 */ /* 0x000564000c1e1520 */
.L_x_277:
[----:B------:R-:W-:Y:S05]  /*212e0*/  BSYNC B1 ;  /* 0x0000000000017941 */ /* 0x000fea0003800000 */
.L_x_276:
        /* <DEDUP_REMOVED lines=10> */
.L_x_279:
[----:B------:R-:W-:Y:S05]  /*21390*/  BSYNC B1 ;  /* 0x0000000000017941 */ /* 0x000fea0003800000 */
.L_x_278:
        /* <DEDUP_REMOVED lines=10> */
.L_x_281:
[----:B------:R-:W-:Y:S05]  /*21440*/  BSYNC B1 ;  /* 0x0000000000017941 */ /* 0x000fea0003800000 */
.L_x_280:
[----:B------:R-:W3:Y:S01]  /*21450*/  LDL.LU R154, [R1+0x5fc] ;  /* 0x0005fc00019a7983 */ /* 0x000ee20000300800 */
[----:B-----5:R-:W-:Y:S01]  /*21460*/  HADD2.F32 R22, -RZ, R19.H0_H0 ;  /* 0x20000013ff167230 */ /* 0x020fe20000004100 */
[----:B------:R-:W-:Y:S02]  /*21470*/  SHF.L.U64.HI R155, R20, 0x8, R21 ;  /* 0x00000008149b7819 */ /* 0x000fe40000010215 */
[----:B------:R-:W4:Y:S02]  /*21480*/  LDL.LU R23, [R1+0x200] ;  /* 0x0002000001177983 */ /* 0x000f240000300800 */
[----:B------:R-:W-:-:S04]  /*21490*/  FMUL R22, R22, R16 ;  /* 0x0000001016167220 */ /* 0x000fc80000400000 */
[----:B---3--:R-:W-:Y:S01]  /*214a0*/  FFMA R22, R154, R2, R22 ;  /* 0x000000029a167223 */ /* 0x008fe20000000016 */
[----:B------:R-:W-:-:S04]  /*214b0*/  SHF.L.U32 R154, R20, 0x8, RZ ;  /* 0x00000008149a7819 */ /* 0x000fc800000006ff */
[----:B------:R-:W-:-:S05]  /*214c0*/  F2FP.F16.F32.PACK_AB R22, RZ, R22 ;  /* 0x00000016ff16723e */ /* 0x000fca00000000ff */
[----:B------:R3:W-:Y:S01]  /*214d0*/  @P4 STG.E.U16 desc[UR36][R6.64+0x1f2], R22 ;  /* 0x0001f21606004986 */ /* 0x0007e2000c101524 */
[----:B------:R-:W-:-:S05]  /*214e0*/  IADD3 R20, P4, R154, R4, RZ ;  /* 0x000000049a147210 */ /* 0x000fca0007f9e0ff */
[----:B------:R-:W-:Y:S01]  /*214f0*/  IMAD.X R21, R155, 0x1, R5, P4 ;  /* 0x000000019b157824 */ /* 0x000fe200020e0605 */
[----:B------:R-:W-:-:S13]  /*21500*/  ISETP.GT.AND P4, PT, R0, 0x80, P5 ;  /* 0x000000800000780c */ /* 0x000fda0002f84270 */
[----:B------:R-:W3:Y:S01]  /*21510*/  @P4 LDG.E.LTC128B.U16 R19, desc[UR36][R166.64] ;  /* 0x00000024a6134981 */ /* 0x000ee2000c1e1520 */
[----:B------:R-:W-:Y:S01]  /*21520*/  BSSY B1, `(.L_x_282) ;  /* 0x000000a000017945 */ /* 0x000fe20003800000 */
[----:B---3--:R-:W-:-:S05]  /*21530*/  HADD2.F32 R22, -RZ, R19.H0_H0 ;  /* 0x20000013ff167230 */ /* 0x008fca0000004100 */
[----:B------:R-:W-:-:S04]  /*21540*/  FMUL R22, R22, R16 ;  /* 0x0000001016167220 */ /* 0x000fc80000400000 */
[----:B----4-:R-:W-:-:S05]  /*21550*/  FFMA R22, R23, R2, R22 ;  /* 0x0000000217167223 */ /* 0x010fca0000000016 */
[----:B------:R-:W-:-:S05]  /*21560*/  F2FP.F16.F32.PACK_AB R22, RZ, R22 ;  /* 0x00000016ff16723e */ /* 0x000fca00000000ff */
[----:B------:R3:W-:Y:S01]  /*21570*/  @P4 STG.E.U16 desc[UR36][R20.64], R22 ;  /* 0x0000001614004986 */ /* 0x0007e2000c101524 */
[----:B------:R-:W-:-:S04]  /*21580*/  LOP3.LUT P4, RZ, R17, 0x2, RZ, 0xc0, !PT ;  /* 0x0000000211ff7812 */ /* 0x000fc8000788c0ff */
[----:B------:R-:W-:-:S13]  /*21590*/  ISETP.GT.AND P4, PT, R0, 0x80, P4 ;  /* 0x000000800000780c */ /* 0x000fda0002784270 */
[----:B---3--:R-:W-:Y:S05]  /*215a0*/  @!P4 BRA `(.L_x_283) ;  /* 0x000000000004c947 */ /* 0x008fea0003800000 */
[----:B------:R3:W5:Y:S02]  /*215b0*/  LDG.E.LTC128B.U16 R19, desc[UR36][R10.64+0x2] ;  /* 0x000002240a137981 */ /* 0x000764000c1e1520 */
.L_x_283:
[----:B------:R-:W-:Y:S05]  /*215c0*/  BSYNC B1 ;  /* 0x0000000000017941 */ /* 0x000fea0003800000 */
.L_x_282:
[----:B------:R-:W4:Y:S01]  /*215d0*/  LDL.LU R23, [R1+0x204] ;  /* 0x0002040001177983 */ /* 0x000f220000300800 */
[----:B-----5:R-:W-:Y:S01]  /*215e0*/  HADD2.F32 R22, -RZ, R19.H0_H0 ;  /* 0x20000013ff167230 */ /* 0x020fe20000004100 */
[----:B------:R-:W-:Y:S01]  /*215f0*/  ISETP.GT.AND P5, PT, R0, 0x88, P5 ;  /* 0x000000880000780c */ /* 0x000fe20002fa4270 */
[----:B------:R-:W-:Y:S03]  /*21600*/  BSSY B1, `(.L_x_284) ;  /* 0x0000009000017945 */ /* 0x000fe60003800000 */
[----:B------:R-:W-:-:S04]  /*21610*/  FMUL R22, R22, R16 ;  /* 0x0000001016167220 */ /* 0x000fc80000400000 */
[----:B----4-:R-:W-:-:S05]  /*21620*/  FFMA R22, R23, R2, R22 ;  /* 0x0000000217167223 */ /* 0x010fca0000000016 */
[----:B------:R-:W-:-:S05]  /*21630*/  F2FP.F16.F32.PACK_AB R22, RZ, R22 ;  /* 0x00000016ff16723e */ /* 0x000fca00000000ff */
[----:B------:R4:W-:Y:S02]  /*21640*/  @P4 STG.E.U16 desc[UR36][R20.64+0x2], R22 ;  /* 0x0000021614004986 */ /* 0x0009e4000c101524 */
[----:B----4-:R-:W-:-:S05]  /*21650*/  IADD3 R22, P4, R20, R168, RZ ;  /* 0x000000a814167210 */ /* 0x010fca0007f9e0ff */
[----:B------:R-:W-:Y:S01]  /*21660*/  IMAD.X R23, R21, 0x1, R169, P4 ;  /* 0x0000000115177824 */ /* 0x000fe200020e06a9 */
[----:B------:R-:W-:Y:S07]  /*21670*/  @!P5 BRA `(.L_x_285) ;  /* 0x000000000004d947 */ /* 0x000fee0003800000 */
[----:B------:R4:W5:Y:S02]  /*21680*/  LDG.E.LTC128B.U16 R19, desc[UR36][R152.64] ;  /* 0x0000002498137981 */ /* 0x000964000c1e1520 */
.L_x_285:
[----:B------:R-:W-:Y:S05]  /*21690*/  BSYNC B1 ;  /* 0x0000000000017941 */ /* 0x000fea0003800000 */
.L_x_284:
[----:B----4-:R-:W4:Y:S01]  /*216a0*/  LDL.LU R153, [R1+0x208] ;  /* 0x0002080001997983 */ /* 0x010f220000300800 */
[----:B-----5:R-:W-:Y:S01]  /*216b0*/  HADD2.F32 R152, -RZ, R19.H0_H0 ;  /* 0x20000013ff987230 */ /* 0x020fe20000004100 */
[----:B------:R-:W-:Y:S01]  /*216c0*/  LOP3.LUT P4, RZ, R17, 0x2, RZ, 0xc0, !PT ;  /* 0x0000000211ff7812 */ /* 0x000fe2000788c0ff */
[----:B------:R-:W-:Y:S03]  /*216d0*/  BSSY B1, `(.L_x_286) ;  /* 0x0000008000017945 */ /* 0x000fe60003800000 */
[----:B------:R-:W-:Y:S01]  /*216e0*/  FMUL R152, R152, R16 ;  /* 0x0000001098987220 */ /* 0x000fe20000400000 */
[----:B------:R-:W-:-:S03]  /*216f0*/  ISETP.GT.AND P4, PT, R0, 0x88, P4 ;  /* 0x000000880000780c */ /* 0x000fc60002784270 */
[----:B----4-:R-:W-:-:S05]  /*21700*/  FFMA R152, R153, R2, R152 ;  /* 0x0000000299987223 */ /* 0x010fca0000000098 */
[----:B------:R-:W-:-:S05]  /*21710*/  F2FP.F16.F32.PACK_AB R152, RZ, R152 ;  /* 0x00000098ff98723e */ /* 0x000fca00000000ff */
[----:B------:R4:W-:Y:S01]  /*21720*/  @P5 STG.E.U16 desc[UR36][R22.64], R152 ;  /* 0x0000009816005986 */ /* 0x0009e2000c101524 */
[----:B------:R-:W-:Y:S05]  /*21730*/  @!P4 BRA `(.L_x_287) ;  /* 0x000000000004c947 */ /* 0x000fea0003800000 */
[----:B------:R0:W5:Y:S02]  /*21740*/  LDG.E.LTC128B.U16 R19, desc[UR36][R8.64+0x2] ;  /* 0x0000022408137981 */ /* 0x000164000c1e1520 */
.L_x_287:
[----:B------:R-:W-:Y:S05]  /*21750*/  BSYNC B1 ;  /* 0x0000000000017941 */ /* 0x000fea0003800000 */
.L_x_286:
[----:B------:R-:W2:Y:S01]  /*21760*/  LDL.LU R153, [R1+0x20c] ;  /* 0x00020c0001997983 */ /* 0x000ea20000300800 */
[----:B----45:R-:W-:Y:S01]  /*21770*/  HADD2.F32 R152, -RZ, R19.H0_H0 ;  /* 0x20000013ff987230 */ /* 0x030fe20000004100 */
[----:B------:R-:W-:Y:S01]  /*21780*/  LOP3.LUT P5, RZ, R17, 0x4, RZ, 0xc0, !PT ;  /* 0x0000000411ff7812 */ /* 0x000fe200078ac0ff */
[----:B------:R-:W-:Y:S03]  /*21790*/  BSSY B1, `(.L_x_288) ;  /* 0x0000008000017945 */ /* 0x000fe60003800000 */
[----:B------:R-:W-:-:S04]  /*217a0*/  FMUL R152, R152, R16 ;  /* 0x0000001098987220 */ /* 0x000fc80000400000 */
[----:B--2---:R-:W-:-:S05]  /*217b0*/  FFMA R152, R153, R2, R152 ;  /* 0x0000000299987223 */ /* 0x004fca0000000098 */
[----:B------:R-:W-:-:S05]  /*217c0*/  F2FP.F16.F32.PACK_AB R152, RZ, R152 ;  /* 0x00000098ff98723e */ /* 0x000fca00000000ff */
[----:B------:R2:W-:Y:S01]  /*217d0*/  @P4 STG.E.U16 desc[UR36][R22.64+0x2], R152 ;  /* 0x0000029816004986 */ /* 0x0005e2000c101524 */
[----:B------:R-:W-:-:S13]  /*217e0*/  ISETP.GT.AND P4, PT, R0, 0x80, P5 ;  /* 0x000000800000780c */ /* 0x000fda0002f84270 */
[----:B--2---:R-:W-:Y:S05]  /*217f0*/  @!P4 BRA `(.L_x_289) ;  /* 0x000000000004c947 */ /* 0x004fea0003800000 */
[----:B------:R2:W5:Y:S02]  /*21800*/  LDG.E.LTC128B.U16 R19, desc[UR36][R10.64+0x10] ;  /* 0x000010240a137981 */ /* 0x000564000c1e1520 */
.L_x_289:
[----:B------:R-:W-:Y:S05]  /*21810*/  BSYNC B1 ;  /* 0x0000000000017941 */ /* 0x000fea0003800000 */
.L_x_288:
[----:B------:R-:W4:Y:S01]  /*21820*/  LDL.LU R153, [R1+0x210] ;  /* 0x0002100001997983 */ /* 0x000f220000300800 */
[----:B-----5:R-:W-:Y:S01]  /*21830*/  HADD2.F32 R152, -RZ, R19.H0_H0 ;  /* 0x20000013ff987230 */ /* 0x020fe20000004100 */
[----:B------:R-:W-:Y:S01]  /*21840*/  LOP3.LUT P5, RZ, R17, 0x8, RZ, 0xc0, !PT ;  /* 0x0000000811ff7812 */ /* 0x000fe200078ac0ff */
[----:B------:R-:W-:Y:S03]  /*21850*/  BSSY B1, `(.L_x_290) ;  /* 0x0000008000017945 */ /* 0x000fe60003800000 */
[----:B------:R-:W-:-:S04]  /*21860*/  FMUL R152, R152, R16 ;  /* 0x0000001098987220 */ /* 0x000fc80000400000 */
[----:B----4-:R-:W-:-:S05]  /*21870*/  FFMA R152, R153, R2, R152 ;  /* 0x0000000299987223 */ /* 0x010fca0000000098 */
[----:B------:R-:W-:-:S05]  /*21880*/  F2FP.F16.F32.PACK_AB R152, RZ, R152 ;  /* 0x00000098ff98723e */ /* 0x000fca00000000ff */
[----:B------:R4:W-:Y:S01]  /*21890*/  @P4 STG.E.U16 desc[UR36][R20.64+0x10], R152 ;  /* 0x0000109814004986 */ /* 0x0009e2000c101524 */
[----:B------:R-:W-:-:S13]  /*218a0*/  ISETP.GT.AND P4, PT, R0, 0x80, P5 ;  /* 0x000000800000780c */ /* 0x000fda0002f84270 */
[----:B----4-:R-:W-:Y:S05]  /*218b0*/  @!P4 BRA `(.L_x_291) ;  /* 0x000000000004c947 */ /* 0x010fea0003800000 */
[----:B------:R4:W5:Y:S02]  /*218c0*/  LDG.E.LTC128B.U16 R19, desc[UR36][R10.64+0x12] ;  /* 0x000012240a137981 */ /* 0x000964000c1e1520 */
.L_x_291:
[----:B------:R-:W-:Y:S05]  /*218d0*/  BSYNC B1 ;  /* 0x0000000000017941 */ /* 0x000fea0003800000 */
.L_x_290:
[----:B------:R-:W2:Y:S01]  /*218e0*/  LDL.LU R153, [R1+0x214] ;  /* 0x0002140001997983 */ /* 0x000ea20000300800 */
[----:B-----5:R-:W-:Y:S01]  /*218f0*/  HADD2.F32 R152, -RZ, R19.H0_H0 ;  /* 0x20000013ff987230 */ /* 0x020fe20000004100 */
[----:B------:R-:W-:Y:S04]  /*21900*/  BSSY B1, `(.L_x_292) ;  /* 0x0000009000017945 */ /* 0x000fe80003800000 */
[----:B------:R-:W-:-:S04]  /*21910*/  FMUL R152, R152, R16 ;  /* 0x0000001098987220 */ /* 0x000fc80000400000 */
[----:B--2---:R-:W-:-:S05]  /*21920*/  FFMA R152, R153, R2, R152 ;  /* 0x0000000299987223 */ /* 0x004fca0000000098 */
[----:B------:R-:W-:-:S05]  /*21930*/  F2FP.F16.F32.PACK_AB R152, RZ, R152 ;  /* 0x00000098ff98723e */ /* 0x000fca00000000ff */
[----:B------:R2:W-:Y:S01]  /*21940*/  @P4 STG.E.U16 desc[UR36][R20.64+0x12], R152 ;  /* 0x0000129814004986 */ /* 0x0005e2000c101524 */
[----:B------:R-:W-:-:S04]  /*21950*/  LOP3.LUT P4, RZ, R17, 0x4, RZ, 0xc0, !PT ;  /* 0x0000000411ff7812 */ /* 0x000fc8000788c0ff */
[----:B------:R-:W-:-:S13]  /*21960*/  ISETP.GT.AND P4, PT, R0, 0x88, P4 ;  /* 0x000000880000780c */ /* 0x000fda0002784270 */
[----:B--2---:R-:W-:Y:S05]  /*21970*/  @!P4 BRA `(.L_x_293) ;  /* 0x000000000004c947 */ /* 0x004fea0003800000 */
[----:B------:R2:W5:Y:S02]  /*21980*/  LDG.E.LTC128B.U16 R19, desc[UR36][R8.64+0x10] ;  /* 0x0000102408137981 */ /* 0x000564000c1e1520 */
.L_x_293:
[----:B------:R-:W-:Y:S05]  /*21990*/  BSYNC B1 ;  /* 0x0000000000017941 */ /* 0x000fea0003800000 */
.L_x_292:
        /* <DEDUP_REMOVED lines=10> */
.L_x_295:
[----:B------:R-:W-:Y:S05]  /*21a40*/  BSYNC B1 ;  /* 0x0000000000017941 */ /* 0x000fea0003800000 */
.L_x_294:
[----:B------:R-:W2:Y:S01]  /*21a50*/  LDL.LU R153, [R1+0x21c] ;  /* 0x00021c0001997983 */ /* 0x000ea20000300800 */
[----:B-----5:R-:W-:Y:S01]  /*21a60*/  HADD2.F32 R152, -RZ, R19.H0_H0 ;  /* 0x20000013ff987230 */ /* 0x020fe20000004100 */
        /* <DEDUP_REMOVED lines=9> */
.L_x_297:
[----:B------:R-:W-:Y:S05]  /*21b00*/  BSYNC B1 ;  /* 0x0000000000017941 */ /* 0x000fea0003800000 */
.L_x_296:
[----:B------:R-:W3:Y:S01]  /*21b10*/  LDL.LU R153, [R1+0x220] ;  /* 0x0002200001997983 */ /* 0x000ee20000300800 */
[----:B-----5:R-:W-:Y:S01]  /*21b20*/  HADD2.F32 R152, -RZ, R19.H0_H0 ;  /* 0x20000013ff987230 */ /* 0x020fe20000004100 */
[----:B------:R-:W-:Y:S01]  /*21b30*/  LOP3.LUT P5, RZ, R18, 0x4000000, RZ, 0xc0, !PT ;  /* 0x0400000012ff7812 */ /* 0x000fe200078ac0ff */
[----:B------:R-:W-:Y:S03]  /*21b40*/  BSSY B1, `(.L_x_298) ;  /* 0x0000008000017945 */ /* 0x000fe60003800000 */
[----:B------:R-:W-:-:S04]  /*21b50*/  FMUL R152, R152, R16 ;  /* 0x0000001098987220 */ /* 0x000fc80000400000 */
[----:B---3--:R-:W-:-:S05]  /*21b60*/  FFMA R152, R153, R2, R152 ;  /* 0x0000000299987223 */ /* 0x008fca0000000098 */
[----:B------:R-:W-:-:S05]  /*21b70*/  F2FP.F16.F32.PACK_AB R152, RZ, R152 ;  /* 0x00000098ff98723e */ /* 0x000fca00000000ff */
[----:B------:R3:W-:Y:S01]  /*21b80*/  @P4 STG.E.U16 desc[UR36][R20.64+0x20], R152 ;  /* 0x0000209814004986 */ /* 0x0007e2000c101524 */
[----:B------:R-:W-:-:S13]  /*21b90*/  ISETP.GT.AND P4, PT, R0, 0x80, P5 ;  /* 0x000000800000780c */ /* 0x000fda0002f84270 */
[----:B---3--:R-:W-:Y:S05]  /*21ba0*/  @!P4 BRA `(.L_x_299) ;  /* 0x000000000004c947 */ /* 0x008fea0003800000 */
[----:B------:R3:W5:Y:S02]  /*21bb0*/  LDG.E.LTC128B.U16 R19, desc[UR36][R10.64+0x22] ;  /* 0x000022240a137981 */ /* 0x000764000c1e1520 */
.L_x_299:
[----:B------:R-:W-:Y:S05]  /*21bc0*/  BSYNC B1 ;  /* 0x0000000000017941 */ /* 0x000fea0003800000 */
.L_x_298:
        /* <DEDUP_REMOVED lines=11> */
.L_x_301:
[----:B------:R-:W-:Y:S05]  /*21c80*/  BSYNC B1 ;  /* 0x0000000000017941 */ /* 0x000fea0003800000 */
.L_x_300:
        /* <DEDUP_REMOVED lines=10> */
.L_x_303:
[----:B------:R-:W-:Y:S05]  /*21d30*/  BSYNC B1 ;  /* 0x0000000000017941 */ /* 0x000fea0003800000 */
.L_x_302:
        /* <DEDUP_REMOVED lines=11> */
.L_x_305:
[----:B------:R-:W-:Y:S05]  /*21df0*/  BSYNC B1 ;  /* 0x0000000000017941 */ /* 0x000fea0003800000 */
.L_x_304:
        /* <DEDUP_REMOVED lines=11> */
.L_x_307:
[----:B------:R-:W-:Y:S05]  /*21eb0*/  BSYNC B1 ;  /* 0x0000000000017941 */ /* 0x000fea0003800000 */
.L_x_306:
        /* <DEDUP_REMOVED lines=11> */
.L_x_309:
[----:B------:R-:W-:Y:S05]  /*21f70*/  BSYNC B1 ;  /* 0x0000000000017941 */ /* 0x000fea0003800000 */
.L_x_308:
        /* <DEDUP_REMOVED lines=10> */
.L_x_311:
[----:B------:R-:W-:Y:S05]  /*22020*/  BSYNC B1 ;  /* 0x0000000000017941 */ /* 0x000fea0003800000 */
.L_x_310:
        /* <DEDUP_REMOVED lines=11> */
.L_x_313:
[----:B------:R-:W-:Y:S05]  /*220e0*/  BSYNC B1 ;  /* 0x0000000000017941 */ /* 0x000fea0003800000 */
.L_x_312:
        /* <DEDUP_REMOVED lines=11> */
.L_x_315:
[----:B------:R-:W-:Y:S05]  /*221a0*/  BSYNC B1 ;  /* 0x0000000000017941 */ /* 0x000fea0003800000 */
.L_x_314:
        /* <DEDUP_REMOVED lines=11> */
.L_x_317:
[----:B------:R-:W-:Y:S05]  /*22260*/  BSYNC B1 ;  /* 0x0000000000017941 */ /* 0x000fea0003800000 */
.L_x_316:
        /* <DEDUP_REMOVED lines=10> */
.L_x_319:
[----:B------:R-:W-:Y:S05]  /*22310*/  BSYNC B1 ;  /* 0x0000000000017941 */ /* 0x000fea0003800000 */
.L_x_318:
        /* <DEDUP_REMOVED lines=11> */
.L_x_321:
[----:B------:R-:W-:Y:S05]  /*223d0*/  BSYNC B1 ;  /* 0x0000000000017941 */ /* 0x000fea0003800000 */
.L_x_320:
        /* <DEDUP_REMOVED lines=11> */
.L_x_323:
[----:B------:R-:W-:Y:S05]  /*22490*/  BSYNC B1 ;  /* 0x0000000000017941 */ /* 0x000fea0003800000 */
.L_x_322:
        /* <DEDUP_REMOVED lines=11> */
.L_x_325:
[----:B------:R-:W-:Y:S05]  /*22550*/  BSYNC B1 ;  /* 0x0000000000017941 */ /* 0x000fea0003800000 */
.L_x_324:
        /* <DEDUP_REMOVED lines=10> */
.L_x_327:
[----:B------:R-:W-:Y:S05]  /*22600*/  BSYNC B1 ;  /* 0x0000000000017941 */ /* 0x000fea0003800000 */
.L_x_326:
        /* <DEDUP_REMOVED lines=11> */
.L_x_329:
[----:B------:R-:W-:Y:S05]  /*226c0*/  BSYNC B1 ;  /* 0x0000000000017941 */ /* 0x000fea0003800000 */
.L_x_328:
        /* <DEDUP_REMOVED lines=11> */
.L_x_331:
[----:B------:R-:W-:Y:S05]  /*22780*/  BSYNC B1 ;  /* 0x0000000000017941 */ /* 0x000fea0003800000 */
.L_x_330:
        /* <DEDUP_REMOVED lines=11> */
.L_x_333:
[----:B------:R-:W-:Y:S05]  /*22840*/  BSYNC B1 ;  /* 0x0000000000017941 */ /* 0x000fea0003800000 */
.L_x_332:
        /* <DEDUP_REMOVED lines=10> */
.L_x_335:
[----:B------:R-:W-:Y:S05]  /*228f0*/  BSYNC B1 ;  /* 0x0000000000017941 */ /* 0x000fea0003800000 */
.L_x_334:
        /* <DEDUP_REMOVED lines=11> */
.L_x_337:
[----:B------:R-:W-:Y:S05]  /*229b0*/  BSYNC B1 ;  /* 0x0000000000017941 */ /* 0x000fea0003800000 */
.L_x_336:
        /* <DEDUP_REMOVED lines=11> */
.L_x_339:
[----:B------:R-:W-:Y:S05]  /*22a70*/  BSYNC B1 ;  /* 0x0000000000017941 */ /* 0x000fea0003800000 */
.L_x_338:
        /* <DEDUP_REMOVED lines=11> */
.L_x_341:
[----:B------:R-:W-:Y:S05]  /*22b30*/  BSYNC B1 ;  /* 0x0000000000017941 */ /* 0x000fea0003800000 */
.L_x_340:
        /* <DEDUP_REMOVED lines=10> */
.L_x_343:
[----:B------:R-:W-:Y:S05]  /*22be0*/  BSYNC B1 ;  /* 0x0000000000017941 */ /* 0x000fea0003800000 */
.L_x_342:
        /* <DEDUP_REMOVED lines=11> */
.L_x_345:
[----:B------:R-:W-:Y:S05]  /*22ca0*/  BSYNC B1 ;  /* 0x0000000000017941 */ /* 0x000fea0003800000 */
.L_x_344:
        /* <DEDUP_REMOVED lines=11> */
.L_x_347:
[----:B------:R-:W-:Y:S05]  /*22d60*/  BSYNC B1 ;  /* 0x0000000000017941 */ /* 0x000fea0003800000 */
.L_x_346:
        /* <DEDUP_REMOVED lines=11> */
.L_x_349:
[----:B------:R-:W-:Y:S05]  /*22e20*/  BSYNC B1 ;  /* 0x0000000000017941 */ /* 0x000fea0003800000 */
.L_x_348:
        /* <DEDUP_REMOVED lines=10> */
.L_x_351:
[----:B------:R-:W-:Y:S05]  /*22ed0*/  BSYNC B1 ;  /* 0x0000000000017941 */ /* 0x000fea0003800000 */
.L_x_350:
        /* <DEDUP_REMOVED lines=11> */
.L_x_353:
[----:B------:R-:W-:Y:S05]  /*22f90*/  BSYNC B1 ;  /* 0x0000000000017941 */ /* 0x000fea0003800000 */
.L_x_352:
        /* <DEDUP_REMOVED lines=11> */
.L_x_355:
[----:B------:R-:W-:Y:S05]  /*23050*/  BSYNC B1 ;  /* 0x0000000000017941 */ /* 0x000fea0003800000 */
.L_x_354:
        /* <DEDUP_REMOVED lines=11> */
.L_x_357:
[----:B------:R-:W-:Y:S05]  /*23110*/  BSYNC B1 ;  /* 0x0000000000017941 */ /* 0x000fea0003800000 */
.L_x_356:
        /* <DEDUP_REMOVED lines=10> */
.L_x_359:
[----:B------:R-:W-:Y:S05]  /*231c0*/  BSYNC B1 ;  /* 0x0000000000017941 */ /* 0x000fea0003800000 */
.L_x_358:
        /* <DEDUP_REMOVED lines=11> */
.L_x_361:
[----:B------:R-:W-:Y:S05]  /*23280*/  BSYNC B1 ;  /* 0x0000000000017941 */ /* 0x000fea0003800000 */
.L_x_360:
        /* <DEDUP_REMOVED lines=11> */
.L_x_363:
[----:B------:R-:W-:Y:S05]  /*23340*/  BSYNC B1 ;  /* 0x0000000000017941 */ /* 0x000fea0003800000 */
.L_x_362:
        /* <DEDUP_REMOVED lines=11> */
.L_x_365:
[----:B------:R-:W-:Y:S05]  /*23400*/  BSYNC B1 ;  /* 0x0000000000017941 */ /* 0x000fea0003800000 */
.L_x_364:
        /* <DEDUP_REMOVED lines=10> */
.L_x_367:
[----:B------:R-:W-:Y:S05]  /*234b0*/  BSYNC B1 ;  /* 0x0000000000017941 */ /* 0x000fea0003800000 */
.L_x_366:
        /* <DEDUP_REMOVED lines=11> */
.L_x_369:
[----:B------:R-:W-:Y:S05]  /*23570*/  BSYNC B1 ;  /* 0x0000000000017941 */ /* 0x000fea0003800000 */
.L_x_368:
        /* <DEDUP_REMOVED lines=11> */
.L_x_371:
[----:B------:R-:W-:Y:S05]  /*23630*/  BSYNC B1 ;  /* 0x0000000000017941 */ /* 0x000fea0003800000 */
.L_x_370:
        /* <DEDUP_REMOVED lines=11> */
.L_x_373:
[----:B------:R-:W-:Y:S05]  /*236f0*/  BSYNC B1 ;  /* 0x0000000000017941 */ /* 0x000fea0003800000 */
.L_x_372:
        /* <DEDUP_REMOVED lines=10> */
.L_x_375:
[----:B------:R-:W-:Y:S05]  /*237a0*/  BSYNC B1 ;  /* 0x0000000000017941 */ /* 0x000fea0003800000 */
.L_x_374:
        /* <DEDUP_REMOVED lines=11> */
.L_x_377:
[----:B------:R-:W-:Y:S05]  /*23860*/  BSYNC B1 ;  /* 0x0000000000017941 */ /* 0x000fea0003800000 */
.L_x_376:
        /* <DEDUP_REMOVED lines=11> */
.L_x_379:
[----:B------:R-:W-:Y:S05]  /*23920*/  BSYNC B1 ;  /* 0x0000000000017941 */ /* 0x000fea0003800000 */
.L_x_378:
        /* <DEDUP_REMOVED lines=11> */
.L_x_381:
[----:B------:R-:W-:Y:S05]  /*239e0*/  BSYNC B1 ;  /* 0x0000000000017941 */ /* 0x000fea0003800000 */
.L_x_380:
        /* <DEDUP_REMOVED lines=10> */
.L_x_383:
[----:B------:R-:W-:Y:S05]  /*23a90*/  BSYNC B1 ;  /* 0x0000000000017941 */ /* 0x000fea0003800000 */
.L_x_382:
        /* <DEDUP_REMOVED lines=11> */
.L_x_385:
[----:B------:R-:W-:Y:S05]  /*23b50*/  BSYNC B1 ;  /* 0x0000000000017941 */ /* 0x000fea0003800000 */
.L_x_384:
        /* <DEDUP_REMOVED lines=11> */
.L_x_387:
[----:B------:R-:W-:Y:S05]  /*23c10*/  BSYNC B1 ;  /* 0x0000000000017941 */ /* 0x000fea0003800000 */
.L_x_386:
        /* <DEDUP_REMOVED lines=11> */
.L_x_389:
[----:B------:R-:W-:Y:S05]  /*23cd0*/  BSYNC B1 ;  /* 0x0000000000017941 */ /* 0x000fea0003800000 */
.L_x_388:
        /* <DEDUP_REMOVED lines=10> */
.L_x_391:
[----:B------:R-:W-:Y:S05]  /*23d80*/  BSYNC B1 ;  /* 0x0000000000017941 */ /* 0x000fea0003800000 */
.L_x_390:
        /* <DEDUP_REMOVED lines=11> */
.L_x_393:
[----:B------:R-:W-:Y:S05]  /*23e40*/  BSYNC B1 ;  /* 0x0000000000017941 */ /* 0x000fea0003800000 */
.L_x_392:
        /* <DEDUP_REMOVED lines=11> */
.L_x_395:
[----:B------:R-:W-:Y:S05]  /*23f00*/  BSYNC B1 ;  /* 0x0000000000017941 */ /* 0x000fea0003800000 */
.L_x_394:
        /* <DEDUP_REMOVED lines=11> */
.L_x_397:
[----:B------:R-:W-:Y:S05]  /*23fc0*/  BSYNC B1 ;  /* 0x0000000000017941 */ /* 0x000fea0003800000 */
.L_x_396:
        /* <DEDUP_REMOVED lines=10> */
.L_x_399:
[----:B------:R-:W-:Y:S05]  /*24070*/  BSYNC B1 ;  /* 0x0000000000017941 */ /* 0x000fea0003800000 */
.L_x_398:
        /* <DEDUP_REMOVED lines=11> */
.L_x_401:
[----:B------:R-:W-:Y:S05]  /*24130*/  BSYNC B1 ;  /* 0x0000000000017941 */ /* 0x000fea0003800000 */
.L_x_400:
        /* <DEDUP_REMOVED lines=11> */
.L_x_403:
[----:B------:R-:W-:Y:S05]  /*241f0*/  BSYNC B1 ;  /* 0x0000000000017941 */ /* 0x000fea0003800000 */
.L_x_402:
        /* <DEDUP_REMOVED lines=11> */
.L_x_405:
[----:B------:R-:W-:Y:S05]  /*242b0*/  BSYNC B1 ;  /* 0x0000000000017941 */ /* 0x000fea0003800000 */
.L_x_404:
        /* <DEDUP_REMOVED lines=10> */
.L_x_407:
[----:B------:R-:W-:Y:S05]  /*24360*/  BSYNC B1 ;  /* 0x0000000000017941 */ /* 0x000fea0003800000 */
.L_x_406:
        /* <DEDUP_REMOVED lines=11> */
.L_x_409:
[----:B------:R-:W-:Y:S05]  /*24420*/  BSYNC B1 ;  /* 0x0000000000017941 */ /* 0x000fea0003800000 */
.L_x_408:
        /* <DEDUP_REMOVED lines=11> */
.L_x_411:
[----:B------:R-:W-:Y:S05]  /*244e0*/  BSYNC B1 ;  /* 0x0000000000017941 */ /* 0x000fea0003800000 */
.L_x_410:
        /* <DEDUP_REMOVED lines=11> */
.L_x_413:
[----:B------:R-:W-:Y:S05]  /*245a0*/  BSYNC B1 ;  /* 0x0000000000017941 */ /* 0x000fea0003800000 */
.L_x_412:
        /* <DEDUP_REMOVED lines=10> */
.L_x_415:
[----:B------:R-:W-:Y:S05]  /*24650*/  BSYNC B1 ;  /* 0x0000000000017941 */ /* 0x000fea0003800000 */
.L_x_414:
        /* <DEDUP_REMOVED lines=11> */
.L_x_417:
[----:B------:R-:W-:Y:S05]  /*24710*/  BSYNC B1 ;  /* 0x0000000000017941 */ /* 0x000fea0003800000 */
.L_x_416:
        /* <DEDUP_REMOVED lines=11> */
.L_x_419:
[----:B------:R-:W-:Y:S05]  /*247d0*/  BSYNC B1 ;  /* 0x0000000000017941 */ /* 0x000fea0003800000 */
.L_x_418:
        /* <DEDUP_REMOVED lines=11> */
.L_x_421:
[----:B------:R-:W-:Y:S05]  /*24890*/  BSYNC B1 ;  /* 0x0000000000017941 */ /* 0x000fea0003800000 */
.L_x_420:
        /* <DEDUP_REMOVED lines=10> */
.L_x_423:
[----:B------:R-:W-:Y:S05]  /*24940*/  BSYNC B1 ;  /* 0x0000000000017941 */ /* 0x000fea0003800000 */
.L_x_422:
        /* <DEDUP_REMOVED lines=11> */
.L_x_425:
[----:B------:R-:W-:Y:S05]  /*24a00*/  BSYNC B1 ;  /* 0x0000000000017941 */ /* 0x000fea0003800000 */
.L_x_424:
        /* <DEDUP_REMOVED lines=11> */
.L_x_427:
[----:B------:R-:W-:Y:S05]  /*24ac0*/  BSYNC B1 ;  /* 0x0000000000017941 */ /* 0x000fea0003800000 */
.L_x_426:
        /* <DEDUP_REMOVED lines=11> */
.L_x_429:
[----:B------:R-:W-:Y:S05]  /*24b80*/  BSYNC B1 ;  /* 0x0000000000017941 */ /* 0x000fea0003800000 */
.L_x_428:
        /* <DEDUP_REMOVED lines=10> */
.L_x_431:
[----:B------:R-:W-:Y:S05]  /*24c30*/  BSYNC B1 ;  /* 0x0000000000017941 */ /* 0x000fea0003800000 */
.L_x_430:
        /* <DEDUP_REMOVED lines=11> */
.L_x_433:
[----:B------:R-:W-:Y:S05]  /*24cf0*/  BSYNC B1 ;  /* 0x0000000000017941 */ /* 0x000fea0003800000 */
.L_x_432:
        /* <DEDUP_REMOVED lines=11> */
.L_x_435:
[----:B------:R-:W-:Y:S05]  /*24db0*/  BSYNC B1 ;  /* 0x0000000000017941 */ /* 0x000fea0003800000 */
.L_x_434:
        /* <DEDUP_REMOVED lines=11> */
.L_x_437:
[----:B------:R-:W-:Y:S05]  /*24e70*/  BSYNC B1 ;  /* 0x0000000000017941 */ /* 0x000fea0003800000 */
.L_x_436:
        /* <DEDUP_REMOVED lines=10> */
.L_x_439:
[----:B------:R-:W-:Y:S05]  /*24f20*/  BSYNC B1 ;  /* 0x0000000000017941 */ /* 0x000fea0003800000 */
.L_x_438:
        /* <DEDUP_REMOVED lines=11> */
.L_x_441:
[----:B------:R-:W-:Y:S05]  /*24fe0*/  BSYNC B1 ;  /* 0x0000000000017941 */ /* 0x000fea0003800000 */
.L_x_440:
        /* <DEDUP_REMOVED lines=11> */
.L_x_443:
[----:B------:R-:W-:Y:S05]  /*250a0*/  BSYNC B1 ;  /* 0x0000000000017941 */ /* 0x000fea0003800000 */
.L_x_442:
        /* <DEDUP_REMOVED lines=11> */
.L_x_445:
[----:B------:R-:W-:Y:S05]  /*25160*/  BSYNC B1 ;  /* 0x0000000000017941 */ /* 0x000fea0003800000 */
.L_x_444:
        /* <DEDUP_REMOVED lines=10> */
.L_x_447:
[----:B------:R-:W-:Y:S05]  /*25210*/  BSYNC B1 ;  /* 0x0000000000017941 */ /* 0x000fea0003800000 */
.L_x_446:
        /* <DEDUP_REMOVED lines=11> */
.L_x_449:
[----:B------:R-:W-:Y:S05]  /*252d0*/  BSYNC B1 ;  /* 0x0000000000017941 */ /* 0x000fea0003800000 */
.L_x_448:
        /* <DEDUP_REMOVED lines=11> */
.L_x_451:
[----:B------:R-:W-:Y:S05]  /*25390*/  BSYNC B1 ;  /* 0x0000000000017941 */ /* 0x000fea0003800000 */
.L_x_450:
        /* <DEDUP_REMOVED lines=11> */
.L_x_453:
[----:B------:R-:W-:Y:S05]  /*25450*/  BSYNC B1 ;  /* 0x0000000000017941 */ /* 0x000fea0003800000 */
.L_x_452:
        /* <DEDUP_REMOVED lines=10> */
.L_x_455:
[----:B------:R-:W-:Y:S05]  /*25500*/  BSYNC B1 ;  /* 0x0000000000017941 */ /* 0x000fea0003800000 */
.L_x_454:
        /* <DEDUP_REMOVED lines=11> */
.L_x_457:
[----:B------:R-:W-:Y:S05]  /*255c0*/  BSYNC B1 ;  /* 0x0000000000017941 */ /* 0x000fea0003800000 */
.L_x_456:
        /* <DEDUP_REMOVED lines=11> */
.L_x_459:
[----:B------:R-:W-:Y:S05]  /*25680*/  BSYNC B1 ;  /* 0x0000000000017941 */ /* 0x000fea0003800000 */
.L_x_458:
        /* <DEDUP_REMOVED lines=11> */
.L_x_461:
[----:B------:R-:W-:Y:S05]  /*25740*/  BSYNC B1 ;  /* 0x0000000000017941 */ /* 0x000fea0003800000 */
.L_x_460:
        /* <DEDUP_REMOVED lines=10> */
.L_x_463:
[----:B------:R-:W-:Y:S05]  /*257f0*/  BSYNC B1 ;  /* 0x0000000000017941 */ /* 0x000fea0003800000 */
.L_x_462:
        /* <DEDUP_REMOVED lines=11> */
.L_x_465:
[----:B------:R-:W-:Y:S05]  /*258b0*/  BSYNC B1 ;  /* 0x0000000000017941 */ /* 0x000fea0003800000 */
.L_x_464:
        /* <DEDUP_REMOVED lines=11> */
.L_x_467:
[----:B------:R-:W-:Y:S05]  /*25970*/  BSYNC B1 ;  /* 0x0000000000017941 */ /* 0x000fea0003800000 */
.L_x_466:
        /* <DEDUP_REMOVED lines=11> */
.L_x_469:
[----:B------:R-:W-:Y:S05]  /*25a30*/  BSYNC B1 ;  /* 0x0000000000017941 */ /* 0x000fea0003800000 */
.L_x_468:
        /* <DEDUP_REMOVED lines=10> */
.L_x_471:
[----:B------:R-:W-:Y:S05]  /*25ae0*/  BSYNC B1 ;  /* 0x0000000000017941 */ /* 0x000fea0003800000 */
.L_x_470:
        /* <DEDUP_REMOVED lines=11> */
.L_x_473:
[----:B------:R-:W-:Y:S05]  /*25ba0*/  BSYNC B1 ;  /* 0x0000000000017941 */ /* 0x000fea0003800000 */
.L_x_472:
        /* <DEDUP_REMOVED lines=11> */
.L_x_475:
[----:B------:R-:W-:Y:S05]  /*25c60*/  BSYNC B1 ;  /* 0x0000000000017941 */ /* 0x000fea0003800000 */
.L_x_474:
        /* <DEDUP_REMOVED lines=11> */
.L_x_477:
[----:B------:R-:W-:Y:S05]  /*25d20*/  BSYNC B1 ;  /* 0x0000000000017941 */ /* 0x000fea0003800000 */
.L_x_476:
        /* <DEDUP_REMOVED lines=10> */
.L_x_479:
[----:B------:R-:W-:Y:S05]  /*25dd0*/  BSYNC B1 ;  /* 0x0000000000017941 */ /* 0x000fea0003800000 */
.L_x_478:
        /* <DEDUP_REMOVED lines=11> */
.L_x_481:
[----:B------:R-:W-:Y:S05]  /*25e90*/  BSYNC B1 ;  /* 0x0000000000017941 */ /* 0x000fea0003800000 */
.L_x_480:
        /* <DEDUP_REMOVED lines=11> */
.L_x_483:
[----:B------:R-:W-:Y:S05]  /*25f50*/  BSYNC B1 ;  /* 0x0000000000017941 */ /* 0x000fea0003800000 */
.L_x_482:
        /* <DEDUP_REMOVED lines=11> */
.L_x_485:
[----:B------:R-:W-:Y:S05]  /*26010*/  BSYNC B1 ;  /* 0x0000000000017941 */ /* 0x000fea0003800000 */
.L_x_484:
        /* <DEDUP_REMOVED lines=10> */
.L_x_487:
[----:B------:R-:W-:Y:S05]  /*260c0*/  BSYNC B1 ;  /* 0x0000000000017941 */ /* 0x000fea0003800000 */
.L_x_486:
        /* <DEDUP_REMOVED lines=11> */
.L_x_489:
[----:B------:R-:W-:Y:S05]  /*26180*/  BSYNC B1 ;  /* 0x0000000000017941 */ /* 0x000fea0003800000 */
.L_x_488:
        /* <DEDUP_REMOVED lines=11> */
.L_x_491:
[----:B------:R-:W-:Y:S05]  /*26240*/  BSYNC B1 ;  /* 0x0000000000017941 */ /* 0x000fea0003800000 */
.L_x_490:
        /* <DEDUP_REMOVED lines=11> */
.L_x_493:
[----:B------:R-:W-:Y:S05]  /*26300*/  BSYNC B1 ;  /* 0x0000000000017941 */ /* 0x000fea0003800000 */
.L_x_492:
        /* <DEDUP_REMOVED lines=10> */
.L_x_495:
[----:B------:R-:W-:Y:S05]  /*263b0*/  BSYNC B1 ;  /* 0x0000000000017941 */ /* 0x000fea0003800000 */
.L_x_494:
        /* <DEDUP_REMOVED lines=11> */
.L_x_497:
[----:B------:R-:W-:Y:S05]  /*26470*/  BSYNC B1 ;  /* 0x0000000000017941 */ /* 0x000fea0003800000 */
.L_x_496:
        /* <DEDUP_REMOVED lines=11> */
.L_x_499:
[----:B------:R-:W-:Y:S05]  /*26530*/  BSYNC B1 ;  /* 0x0000000000017941 */ /* 0x000fea0003800000 */
.L_x_498:
        /* <DEDUP_REMOVED lines=11> */
.L_x_501:
[----:B------:R-:W-:Y:S05]  /*265f0*/  BSYNC B1 ;  /* 0x0000000000017941 */ /* 0x000fea0003800000 */
.L_x_500:
        /* <DEDUP_REMOVED lines=10> */
.L_x_503:
[----:B------:R-:W-:Y:S05]  /*266a0*/  BSYNC B1 ;  /* 0x0000000000017941 */ /* 0x000fea0003800000 */
.L_x_502:
        /* <DEDUP_REMOVED lines=11> */
.L_x_505:
[----:B------:R-:W-:Y:S05]  /*26760*/  BSYNC B1 ;  /* 0x0000000000017941 */ /* 0x000fea0003800000 */
.L_x_504:
        /* <DEDUP_REMOVED lines=11> */
.L_x_507:
[----:B------:R-:W-:Y:S05]  /*26820*/  BSYNC B1 ;  /* 0x0000000000017941 */ /* 0x000fea0003800000 */
.L_x_506:
        /* <DEDUP_REMOVED lines=11> */
.L_x_509:
[----:B------:R-:W-:Y:S05]  /*268e0*/  BSYNC B1 ;  /* 0x0000000000017941 */ /* 0x000fea0003800000 */
.L_x_508:
        /* <DEDUP_REMOVED lines=10> */
.L_x_511:
[----:B------:R-:W-:Y:S05]  /*26990*/  BSYNC B1 ;  /* 0x0000000000017941 */ /* 0x000fea0003800000 */
.L_x_510:
        /* <DEDUP_REMOVED lines=11> */
.L_x_513:
[----:B------:R-:W-:Y:S05]  /*26a50*/  BSYNC B1 ;  /* 0x0000000000017941 */ /* 0x000fea0003800000 */
.L_x_512:
        /* <DEDUP_REMOVED lines=10> */
.L_x_515:
[----:B------:R-:W-:Y:S05]  /*26b00*/  BSYNC B1 ;  /* 0x0000000000017941 */ /* 0x000fea0003800000 */
.L_x_514:
        /* <DEDUP_REMOVED lines=10> */
.L_x_517:
[----:B------:R-:W-:Y:S05]  /*26bb0*/  BSYNC B1 ;  /* 0x0000000000017941 */ /* 0x000fea0003800000 */
.L_x_516:
[----:B------:R-:W3:Y:S01]  /*26bc0*/  LDL.LU R153, [R1+0x3d8] ;  /* 0x0003d80001997983 */ /* 0x000ee20000300800 */
[----:B-----5:R-:W-:Y:S01]  /*26bd0*/  HADD2.F32 R152, -RZ, R19.H0_H0 ;  /* 0x20000013ff987230 */ /* 0x020fe20000004100 */
        /* <DEDUP_REMOVED lines=8> */
.L_x_519:
[----:B------:R-:W-:Y:S05]  /*26c60*/  BSYNC B1 ;  /* 0x0000000000017941 */ /* 0x000fea0003800000 */
.L_x_518:
[----:B------:R-:W2:Y:S01]  /*26c70*/  LDL.LU R153, [R1+0x3dc] ;  /* 0x0003dc0001997983 */ /* 0x000ea20000300800 */
[----:B---3-5:R-:W-:Y:S01]  /*26c80*/  HADD2.F32 R152, -RZ, R19.H0_H0 ;  /* 0x20000013ff987230 */ /* 0x028fe20000004100 */
        /* <DEDUP_REMOVED lines=8> */
.L_x_521:
[----:B------:R-:W-:Y:S05]  /*26d10*/  BSYNC B1 ;  /* 0x0000000000017941 */ /* 0x000fea0003800000 */
.L_x_520:
[----:B------:R-:W4:Y:S01]  /*26d20*/  LDL.LU R153, [R1+0x3e0] ;  /* 0x0003e00001997983 */ /* 0x000f220000300800 */
[----:B--2--5:R-:W-:Y:S01]  /*26d30*/  HADD2.F32 R152, -RZ, R19.H0_H0 ;  /* 0x20000013ff987230 */ /* 0x024fe20000004100 */
[----:B------:R-:W-:Y:S01]  /*26d40*/  ISETP.GT.AND P5, PT, R0, 0x80, P2 ;  /* 0x000000800000780c */ /* 0x000fe200017a4270 */
[----:B------:R-:W-:Y:S03]  /*26d50*/  BSSY B1, `(.L_x_522) ;  /* 0x0000007000017945 */ /* 0x000fe60003800000 */
[----:B------:R-:W-:-:S04]  /*26d60*/  FMUL R152, R152, R16 ;  /* 0x0000001098987220 */ /* 0x000fc80000400000 */
[----:B----4-:R-:W-:-:S05]  /*26d70*/  FFMA R152, R153, R2, R152 ;  /* 0x0000000299987223 */ /* 0x010fca0000000098 */
[----:B------:R-:W-:-:S05]  /*26d80*/  F2FP.F16.F32.PACK_AB R152, RZ, R152 ;  /* 0x00000098ff98723e */ /* 0x000fca00000000ff */
[----:B------:R2:W-:Y:S01]  /*26d90*/  @P4 STG.E.U16 desc[UR36][R20.64+0x1e0], R152 ;  /* 0x0001e09814004986 */ /* 0x0005e2000c101524 */
[----:B------:R-:W-:Y:S05]  /*26da0*/  @!P5 BRA `(.L_x_523) ;  /* 0x000000000004d947 */ /* 0x000fea0003800000 */
[----:B------:R4:W5:Y:S02]  /*26db0*/  LDG.E.LTC128B.U16 R19, desc[UR36][R10.64+0x1e2] ;  /* 0x0001e2240a137981 */ /* 0x000964000c1e1520 */
.L_x_523:
[----:B------:R-:W-:Y:S05]  /*26dc0*/  BSYNC B1 ;  /* 0x0000000000017941 */ /* 0x000fea0003800000 */
.L_x_522:
[----:B------:R-:W3:Y:S01]  /*26dd0*/  LDL.LU R153, [R1+0x3e4] ;  /* 0x0003e40001997983 */ /* 0x000ee20000300800 */
[----:B--2--5:R-:W-:Y:S01]  /*26de0*/  HADD2.F32 R152, -RZ, R19.H0_H0 ;  /* 0x20000013ff987230 */ /* 0x024fe20000004100 */
        /* <DEDUP_REMOVED lines=8> */
.L_x_525:
[----:B------:R-:W-:Y:S05]  /*26e70*/  BSYNC B1 ;  /* 0x0000000000017941 */ /* 0x000fea0003800000 */
.L_x_524:
        /* <DEDUP_REMOVED lines=10> */
.L_x_527:
[----:B------:R-:W-:Y:S05]  /*26f20*/  BSYNC B1 ;  /* 0x0000000000017941 */ /* 0x000fea0003800000 */
.L_x_526:
        /* <DEDUP_REMOVED lines=10> */
.L_x_529:
[----:B------:R-:W-:Y:S05]  /*26fd0*/  BSYNC B1 ;  /* 0x0000000000017941 */ /* 0x000fea0003800000 */
.L_x_528:
        /* <DEDUP_REMOVED lines=10> */
.L_x_531:
[----:B------:R-:W-:Y:S05]  /*27080*/  BSYNC B1 ;  /* 0x0000000000017941 */ /* 0x000fea0003800000 */
.L_x_530:
        /* <DEDUP_REMOVED lines=10> */
.L_x_533:
[----:B------:R-:W-:Y:S05]  /*27130*/  BSYNC B1 ;  /* 0x0000000000017941 */ /* 0x000fea0003800000 */
.L_x_532:
        /* <DEDUP_REMOVED lines=10> */
.L_x_535:
[----:B------:R-:W-:Y:S05]  /*271e0*/  BSYNC B1 ;  /* 0x0000000000017941 */ /* 0x000fea0003800000 */
.L_x_534:
[----:B------:R-:W3:Y:S01]  /*271f0*/  LDL.LU R153, [R1+0x3fc] ;  /* 0x0003fc0001997983 */ /* 0x000ee20000300800 */
[----:B--2--5:R-:W-:Y:S01]  /*27200*/  HADD2.F32 R152, -RZ, R19.H0_H0 ;  /* 0x20000013ff987230 */ /* 0x024fe20000004100 */
        /* <DEDUP_REMOVED lines=11> */
.L_x_537:
[----:B------:R-:W-:Y:S05]  /*272c0*/  BSYNC B1 ;  /* 0x0000000000017941 */ /* 0x000fea0003800000 */
.L_x_536:
[----:B--2---:R-:W2:Y:S01]  /*272d0*/  LDL.LU R23, [R1] ;  /* 0x0000000001177983 */ /* 0x004ea20000300800 */
[----:B-----5:R-:W-:Y:S01]  /*272e0*/  HADD2.F32 R22, -RZ, R19.H0_H0 ;  /* 0x20000013ff167230 */ /* 0x020fe20000004100 */
        /* <DEDUP_REMOVED lines=11> */
.L_x_539:
[----:B------:R-:W-:Y:S05]  /*273a0*/  BSYNC B1 ;  /* 0x0000000000017941 */ /* 0x000fea0003800000 */
.L_x_538:
        /* <DEDUP_REMOVED lines=10> */
.L_x_541:
[----:B------:R-:W-:Y:S05]  /*27450*/  BSYNC B1 ;  /* 0x0000000000017941 */ /* 0x000fea0003800000 */
.L_x_540:
        /* <DEDUP_REMOVED lines=10> */
.L_x_543:
[----:B------:R-:W-:Y:S05]  /*27500*/  BSYNC B1 ;  /* 0x0000000000017941 */ /* 0x000fea0003800000 */
.L_x_542:
        /* <DEDUP_REMOVED lines=13> */
.L_x_545:
[----:B------:R-:W-:Y:S05]  /*275e0*/  BSYNC B1 ;  /* 0x0000000000017941 */ /* 0x000fea0003800000 */
.L_x_544:
[----:B------:R-:W4:Y:S01]  /*275f0*/  LDL.LU R23, [R1+0x10] ;  /* 0x0000100001177983 */ /* 0x000f220000300800 */
[----:B--2--5:R-:W-:Y:S01]  /*27600*/  HADD2.F32 R22, -RZ, R19.H0_H0 ;  /* 0x20000013ff167230 */ /* 0x024fe20000004100 */
[----:B------:R-:W-:Y:S01]  /*27610*/  IADD3 R152, P0, P2, R168, R4, R154 ;  /* 0x00000004a8987210 */ /* 0x000fe20007a1e09a */
[----:B------:R-:W-:Y:S01]  /*27620*/  BSSY B1, `(.L_x_546) ;  /* 0x000000c000017945 */ /* 0x000fe20003800000 */
[----:B------:R-:W-:Y:S02]  /*27630*/  ISETP.GT.AND P3, PT, R3, 0x109, PT ;  /* 0x000001090300780c */ /* 0x000fe40003f64270 */
[----:B------:R-:W-:Y:S01]  /*27640*/  FMUL R22, R22, R16 ;  /* 0x0000001016167220 */ /* 0x000fe20000400000 */
[----:B------:R-:W-:Y:S02]  /*27650*/  IADD3.X R153, R169, R5, R155, P0, P2 ;  /* 0x00000005a9997210 */ /* 0x000fe400007e449b */
[----:B------:R-:W-:Y:S02]  /*27660*/  ISETP.GT.AND P0, PT, R0, RZ, P3 ;  /* 0x000000ff0000720c */ /* 0x000fe40001f04270 */
[----:B------:R-:W-:-:S06]  /*27670*/  LOP3.LUT R17, R17, 0xfffffff7, RZ, 0xc0, !PT ;  /* 0xfffffff711117812 */ /* 0x000fcc00078ec0ff */
[----:B------:R-:W-:Y:S01]  /*27680*/  @P3 LOP3.LUT R17, R17, 0x8, RZ, 0xfc, !PT ;  /* 0x0000000811113812 */ /* 0x000fe200078efcff */
[----:B----4-:R-:W-:-:S05]  /*27690*/  FFMA R22, R23, R2, R22 ;  /* 0x0000000217167223 */ /* 0x010fca0000000016 */
[----:B------:R-:W-:-:S05]  /*276a0*/  F2FP.F16.F32.PACK_AB R22, RZ, R22 ;  /* 0x00000016ff16723e */ /* 0x000fca00000000ff */
[----:B------:R2:W-:Y:S01]  /*276b0*/  @P1 STG.E.U16 desc[UR36][R4.64+0x210], R22 ;  /* 0x0002101604001986 */ /* 0x0005e2000c101524 */
[----:B------:R-:W-:Y:S05]  /*276c0*/  @!P0 BRA `(.L_x_547) ;  /* 0x0000000000048947 */ /* 0x000fea0003800000 */
[----:B------:R4:W5:Y:S02]  /*276d0*/  LDG.E.LTC128B.U16 R19, desc[UR36][R14.64+0x212] ;  /* 0x000212240e137981 */ /* 0x000964000c1e1520 */
.L_x_547:
[----:B------:R-:W-:Y:S05]  /*276e0*/  BSYNC B1 ;  /* 0x0000000000017941 */ /* 0x000fea0003800000 */
.L_x_546:
        /* <DEDUP_REMOVED lines=10> */
.L_x_549:
[----:B------:R-:W-:Y:S05]  /*27790*/  BSYNC B1 ;  /* 0x0000000000017941 */ /* 0x000fea0003800000 */
.L_x_548:
        /* <DEDUP_REMOVED lines=10> */
.L_x_551:
[----:B------:R-:W-:Y:S05]  /*27840*/  BSYNC B1 ;  /* 0x0000000000017941 */ /* 0x000fea0003800000 */
.L_x_550:
[----:B------:R-:W3:Y:S01]  /*27850*/  LDL.LU R23, [R1+0x1c] ;  /* 0x00001c0001177983 */ /* 0x000ee20000300800 */
[----:B--2--5:R-:W-:Y:S01]  /*27860*/  HADD2.F32 R22, -RZ, R19.H0_H0 ;  /* 0x20000013ff167230 */ /* 0x024fe20000004100 */
        /* <DEDUP_REMOVED lines=9> */
[----:B--2---:R-:W-:Y:S05]  /*27900*/  @!P0 BRA `(.L_x_553) ;  /* 0x0000000000048947 */ /* 0x004fea0003800000 */
[----:B------:R2:W5:Y:S02]  /*27910*/  LDG.E.LTC128B.U16 R19, desc[UR36][R14.64+0x220] ;  /* 0x000220240e137981 */ /* 0x000564000c1e1520 */
.L_x_553:
[----:B------:R-:W-:Y:S05]  /*27920*/  BSYNC B1 ;  /* 0x0000000000017941 */ /* 0x000fea0003800000 */
.L_x_552:
        /* <DEDUP_REMOVED lines=10> */
[----:B---3--:R-:W-:-:S05]  /*279d0*/  IADD3 R22, P0, R168, R20, RZ ;  /* 0x00000014a8167210 */ /* 0x008fca0007f1e0ff */
[----:B------:R-:W-:Y:S01]  /*279e0*/  IMAD.X R23, R169, 0x1, R21, P0 ;  /* 0x00000001a9177824 */ /* 0x000fe200000e0615 */
[----:B------:R-:W-:-:S13]  /*279f0*/  ISETP.GT.AND P0, PT, R0, RZ, P1 ;  /* 0x000000ff0000720c */ /* 0x000fda0000f04270 */
[----:B------:R-:W-:Y:S05]  /*27a00*/  @!P0 BRA `(.L_x_555) ;  /* 0x0000000000048947 */ /* 0x000fea0003800000 */
[----:B------:R3:W5:Y:S02]  /*27a10*/  LDG.E.LTC128B.U16 R19, desc[UR36][R14.64+0x222] ;  /* 0x000222240e137981 */ /* 0x000764000c1e1520 */
.L_x_555:
[----:B------:R-:W-:Y:S05]  /*27a20*/  BSYNC B1 ;  /* 0x0000000000017941 */ /* 0x000fea0003800000 */
.L_x_554:
        /* <DEDUP_REMOVED lines=10> */
.L_x_557:
[----:B------:R-:W-:Y:S05]  /*27ad0*/  BSYNC B1 ;  /* 0x0000000000017941 */ /* 0x000fea0003800000 */
.L_x_556:
        /* <DEDUP_REMOVED lines=10> */
.L_x_559:
[----:B------:R-:W-:Y:S05]  /*27b80*/  BSYNC B1 ;  /* 0x0000000000017941 */ /* 0x000fea0003800000 */
.L_x_558:
        /* <DEDUP_REMOVED lines=13> */
.L_x_561:
[----:B------:R-:W-:Y:S05]  /*27c60*/  BSYNC B1 ;  /* 0x0000000000017941 */ /* 0x000fea0003800000 */
.L_x_560:
        /* <DEDUP_REMOVED lines=13> */
.L_x_563:
[----:B------:R-:W-:Y:S05]  /*27d40*/  BSYNC B1 ;  /* 0x0000000000017941 */ /* 0x000fea0003800000 */
.L_x_562:
        /* <DEDUP_REMOVED lines=10> */
.L_x_565:
[----:B------:R-:W-:Y:S05]  /*27df0*/  BSYNC B1 ;  /* 0x0000000000017941 */ /* 0x000fea0003800000 */
.L_x_564:
        /* <DEDUP_REMOVED lines=10> */
.L_x_567:
[----:B------:R-:W-:Y:S05]  /*27ea0*/  BSYNC B1 ;  /* 0x0000000000017941 */ /* 0x000fea0003800000 */
.L_x_566:
        /* <DEDUP_REMOVED lines=13> */
.L_x_569:
[----:B------:R-:W-:Y:S05]  /*27f80*/  BSYNC B1 ;  /* 0x0000000000017941 */ /* 0x000fea0003800000 */
.L_x_568:
        /* <DEDUP_REMOVED lines=13> */
.L_x_571:
[----:B------:R-:W-:Y:S05]  /*28060*/  BSYNC B1 ;  /* 0x0000000000017941 */ /* 0x000fea0003800000 */
.L_x_570:
        /* <DEDUP_REMOVED lines=10> */
.L_x_573:
[----:B------:R-:W-:Y:S05]  /*28110*/  BSYNC B1 ;  /* 0x0000000000017941 */ /* 0x000fea0003800000 */
.L_x_572:
        /* <DEDUP_REMOVED lines=10> */
.L_x_575:
[----:B------:R-:W-:Y:S05]  /*281c0*/  BSYNC B1 ;  /* 0x0000000000017941 */ /* 0x000fea0003800000 */
.L_x_574:
        /* <DEDUP_REMOVED lines=13> */
.L_x_577:
[----:B------:R-:W-:Y:S05]  /*282a0*/  BSYNC B1 ;  /* 0x0000000000017941 */ /* 0x000fea0003800000 */
.L_x_576:
        /* <DEDUP_REMOVED lines=13> */
.L_x_579:
[----:B------:R-:W-:Y:S05]  /*28380*/  BSYNC B1 ;  /* 0x0000000000017941 */ /* 0x000fea0003800000 */
.L_x_578:
        /* <DEDUP_REMOVED lines=10> */
.L_x_581:
[----:B------:R-:W-:Y:S05]  /*28430*/  BSYNC B1 ;  /* 0x0000000000017941 */ /* 0x000fea0003800000 */
.L_x_580:
        /* <DEDUP_REMOVED lines=10> */
.L_x_583:
[----:B------:R-:W-:Y:S05]  /*284e0*/  BSYNC B1 ;  /* 0x0000000000017941 */ /* 0x000fea0003800000 */
.L_x_582:
        /* <DEDUP_REMOVED lines=13> */
.L_x_585:
[----:B------:R-:W-:Y:S05]  /*285c0*/  BSYNC B1 ;  /* 0x0000000000017941 */ /* 0x000fea0003800000 */
.L_x_584:
        /* <DEDUP_REMOVED lines=13> */
.L_x_587:
[----:B------:R-:W-:Y:S05]  /*286a0*/  BSYNC B1 ;  /* 0x0000000000017941 */ /* 0x000fea0003800000 */
.L_x_586:
        /* <DEDUP_REMOVED lines=10> */
.L_x_589:
[----:B------:R-:W-:Y:S05]  /*28750*/  BSYNC B1 ;  /* 0x0000000000017941 */ /* 0x000fea0003800000 */
.L_x_588:
        /* <DEDUP_REMOVED lines=10> */
.L_x_591:
[----:B------:R-:W-:Y:S05]  /*28800*/  BSYNC B1 ;  /* 0x0000000000017941 */ /* 0x000fea0003800000 */
.L_x_590:
        /* <DEDUP_REMOVED lines=13> */
.L_x_593:
[----:B------:R-:W-:Y:S05]  /*288e0*/  BSYNC B1 ;  /* 0x0000000000017941 */ /* 0x000fea0003800000 */
.L_x_592:
        /* <DEDUP_REMOVED lines=13> */
.L_x_595:
[----:B------:R-:W-:Y:S05]  /*289c0*/  BSYNC B1 ;  /* 0x0000000000017941 */ /* 0x000fea0003800000 */
.L_x_594:
        /* <DEDUP_REMOVED lines=10> */
.L_x_597:
[----:B------:R-:W-:Y:S05]  /*28a70*/  BSYNC B1 ;  /* 0x0000000000017941 */ /* 0x000fea0003800000 */
.L_x_596:
        /* <DEDUP_REMOVED lines=10> */
.L_x_599:
[----:B------:R-:W-:Y:S05]  /*28b20*/  BSYNC B1 ;  /* 0x0000000000017941 */ /* 0x000fea0003800000 */
.L_x_598:
        /* <DEDUP_REMOVED lines=13> */
.L_x_601:
[----:B------:R-:W-:Y:S05]  /*28c00*/  BSYNC B1 ;  /* 0x0000000000017941 */ /* 0x000fea0003800000 */
.L_x_600:
        /* <DEDUP_REMOVED lines=13> */
.L_x_603:
[----:B------:R-:W-:Y:S05]  /*28ce0*/  BSYNC B1 ;  /* 0x0000000000017941 */ /* 0x000fea0003800000 */
.L_x_602:
        /* <DEDUP_REMOVED lines=10> */
.L_x_605:
[----:B------:R-:W-:Y:S05]  /*28d90*/  BSYNC B1 ;  /* 0x0000000000017941 */ /* 0x000fea0003800000 */
.L_x_604:
        /* <DEDUP_REMOVED lines=10> */
.L_x_607:
[----:B------:R-:W-:Y:S05]  /*28e40*/  BSYNC B1 ;  /* 0x0000000000017941 */ /* 0x000fea0003800000 */
.L_x_606:
        /* <DEDUP_REMOVED lines=13> */
.L_x_609:
[----:B------:R-:W-:Y:S05]  /*28f20*/  BSYNC B1 ;  /* 0x0000000000017941 */ /* 0x000fea0003800000 */
.L_x_608:
        /* <DEDUP_REMOVED lines=13> */
.L_x_611:
[----:B------:R-:W-:Y:S05]  /*29000*/  BSYNC B1 ;  /* 0x0000000000017941 */ /* 0x000fea0003800000 */
.L_x_610:
        /* <DEDUP_REMOVED lines=10> */
.L_x_613:
[----:B------:R-:W-:Y:S05]  /*290b0*/  BSYNC B1 ;  /* 0x0000000000017941 */ /* 0x000fea0003800000 */
.L_x_612:
        /* <DEDUP_REMOVED lines=10> */
.L_x_615:
[----:B------:R-:W-:Y:S05]  /*29160*/  BSYNC B1 ;  /* 0x0000000000017941 */ /* 0x000fea0003800000 */
.L_x_614:
        /* <DEDUP_REMOVED lines=13> */
.L_x_617:
[----:B------:R-:W-:Y:S05]  /*29240*/  BSYNC B1 ;  /* 0x0000000000017941 */ /* 0x000fea0003800000 */
.L_x_616:
        /* <DEDUP_REMOVED lines=13> */
.L_x_619:
[----:B------:R-:W-:Y:S05]  /*29320*/  BSYNC B1 ;  /* 0x0000000000017941 */ /* 0x000fea0003800000 */
.L_x_618:
        /* <DEDUP_REMOVED lines=10> */
.L_x_621:
[----:B------:R-:W-:Y:S05]  /*293d0*/  BSYNC B1 ;  /* 0x0000000000017941 */ /* 0x000fea0003800000 */
.L_x_620:
        /* <DEDUP_REMOVED lines=10> */
.L_x_623:
[----:B------:R-:W-:Y:S05]  /*29480*/  BSYNC B1 ;  /* 0x0000000000017941 */ /* 0x000fea0003800000 */
.L_x_622:
        /* <DEDUP_REMOVED lines=13> */
.L_x_625:
[----:B------:R-:W-:Y:S05]  /*29560*/  BSYNC B1 ;  /* 0x0000000000017941 */ /* 0x000fea0003800000 */
.L_x_624:
        /* <DEDUP_REMOVED lines=13> */
.L_x_627:
[----:B------:R-:W-:Y:S05]  /*29640*/  BSYNC B1 ;  /* 0x0000000000017941 */ /* 0x000fea0003800000 */
.L_x_626:
        /* <DEDUP_REMOVED lines=10> */
.L_x_629:
[----:B------:R-:W-:Y:S05]  /*296f0*/  BSYNC B1 ;  /* 0x0000000000017941 */ /* 0x000fea0003800000 */
.L_x_628:
        /* <DEDUP_REMOVED lines=10> */
.L_x_631:
[----:B------:R-:W-:Y:S05]  /*297a0*/  BSYNC B1 ;  /* 0x0000000000017941 */ /* 0x000fea0003800000 */
.L_x_630:
        /* <DEDUP_REMOVED lines=13> */
.L_x_633:
[----:B------:R-:W-:Y:S05]  /*29880*/  BSYNC B1 ;  /* 0x0000000000017941 */ /* 0x000fea0003800000 */
.L_x_632:
        /* <DEDUP_REMOVED lines=13> */
.L_x_635:
[----:B------:R-:W-:Y:S05]  /*29960*/  BSYNC B1 ;  /* 0x0000000000017941 */ /* 0x000fea0003800000 */
.L_x_634:
        /* <DEDUP_REMOVED lines=10> */
.L_x_637:
[----:B------:R-:W-:Y:S05]  /*29a10*/  BSYNC B1 ;  /* 0x0000000000017941 */ /* 0x000fea0003800000 */
.L_x_636:
        /* <DEDUP_REMOVED lines=10> */
.L_x_639:
[----:B------:R-:W-:Y:S05]  /*29ac0*/  BSYNC B1 ;  /* 0x0000000000017941 */ /* 0x000fea0003800000 */
.L_x_638:
        /* <DEDUP_REMOVED lines=13> */
.L_x_641:
[----:B------:R-:W-:Y:S05]  /*29ba0*/  BSYNC B1 ;  /* 0x0000000000017941 */ /* 0x000fea0003800000 */
.L_x_640:
        /* <DEDUP_REMOVED lines=13> */
.L_x_643:
[----:B------:R-:W-:Y:S05]  /*29c80*/  BSYNC B1 ;  /* 0x0000000000017941 */ /* 0x000fea0003800000 */
.L_x_642:
        /* <DEDUP_REMOVED lines=10> */
.L_x_645:
[----:B------:R-:W-:Y:S05]  /*29d30*/  BSYNC B1 ;  /* 0x0000000000017941 */ /* 0x000fea0003800000 */
.L_x_644:
        /* <DEDUP_REMOVED lines=10> */
.L_x_647:
[----:B------:R-:W-:Y:S05]  /*29de0*/  BSYNC B1 ;  /* 0x0000000000017941 */ /* 0x000fea0003800000 */
.L_x_646:
        /* <DEDUP_REMOVED lines=13> */
.L_x_649:
[----:B------:R-:W-:Y:S05]  /*29ec0*/  BSYNC B1 ;  /* 0x0000000000017941 */ /* 0x000fea0003800000 */
.L_x_648:
        /* <DEDUP_REMOVED lines=13> */
.L_x_651:
[----:B------:R-:W-:Y:S05]  /*29fa0*/  BSYNC B1 ;  /* 0x0000000000017941 */ /* 0x000fea0003800000 */
.L_x_650:
        /* <DEDUP_REMOVED lines=10> */
.L_x_653:
[----:B------:R-:W-:Y:S05]  /*2a050*/  BSYNC B1 ;  /* 0x0000000000017941 */ /* 0x000fea0003800000 */
.L_x_652:
        /* <DEDUP_REMOVED lines=10> */
.L_x_655:
[----:B------:R-:W-:Y:S05]  /*2a100*/  BSYNC B1 ;  /* 0x0000000000017941 */ /* 0x000fea0003800000 */
.L_x_654:
        /* <DEDUP_REMOVED lines=13> */
.L_x_657:
[----:B------:R-:W-:Y:S05]  /*2a1e0*/  BSYNC B1 ;  /* 0x0000000000017941 */ /* 0x000fea0003800000 */
.L_x_656:
        /* <DEDUP_REMOVED lines=13> */
.L_x_659:
[----:B------:R-:W-:Y:S05]  /*2a2c0*/  BSYNC B1 ;  /* 0x0000000000017941 */ /* 0x000fea0003800000 */
.L_x_658:
        /* <DEDUP_REMOVED lines=10> */
.L_x_661:
[----:B------:R-:W-:Y:S05]  /*2a370*/  BSYNC B1 ;  /* 0x0000000000017941 */ /* 0x000fea0003800000 */
.L_x_660:
        /* <DEDUP_REMOVED lines=10> */
.L_x_663:
[----:B------:R-:W-:Y:S05]  /*2a420*/  BSYNC B1 ;  /* 0x0000000000017941 */ /* 0x000fea0003800000 */
.L_x_662:
        /* <DEDUP_REMOVED lines=13> */
.L_x_665:
[----:B------:R-:W-:Y:S05]  /*2a500*/  BSYNC B1 ;  /* 0x0000000000017941 */ /* 0x000fea0003800000 */
.L_x_664:
        /* <DEDUP_REMOVED lines=13> */
.L_x_667:
[----:B------:R-:W-:Y:S05]  /*2a5e0*/  BSYNC B1 ;  /* 0x0000000000017941 */ /* 0x000fea0003800000 */
.L_x_666:
        /* <DEDUP_REMOVED lines=10> */
.L_x_669:
[----:B------:R-:W-:Y:S05]  /*2a690*/  BSYNC B1 ;  /* 0x0000000000017941 */ /* 0x000fea0003800000 */
.L_x_668:
        /* <DEDUP_REMOVED lines=10> */
.L_x_671:
[----:B------:R-:W-:Y:S05]  /*2a740*/  BSYNC B1 ;  /* 0x0000000000017941 */ /* 0x000fea0003800000 */
.L_x_670:
        /* <DEDUP_REMOVED lines=13> */
.L_x_673:
[----:B------:R-:W-:Y:S05]  /*2a820*/  BSYNC B1 ;  /* 0x0000000000017941 */ /* 0x000fea0003800000 */
.L_x_672:
        /* <DEDUP_REMOVED lines=13> */
.L_x_675:
[----:B------:R-:W-:Y:S05]  /*2a900*/  BSYNC B1 ;  /* 0x0000000000017941 */ /* 0x000fea0003800000 */
.L_x_674:
        /* <DEDUP_REMOVED lines=10> */
.L_x_677:
[----:B------:R-:W-:Y:S05]  /*2a9b0*/  BSYNC B1 ;  /* 0x0000000000017941 */ /* 0x000fea0003800000 */
.L_x_676:
        /* <DEDUP_REMOVED lines=10> */
.L_x_679:
[----:B------:R-:W-:Y:S05]  /*2aa60*/  BSYNC B1 ;  /* 0x0000000000017941 */ /* 0x000fea0003800000 */
.L_x_678:
        /* <DEDUP_REMOVED lines=13> */
.L_x_681:
[----:B------:R-:W-:Y:S05]  /*2ab40*/  BSYNC B1 ;  /* 0x0000000000017941 */ /* 0x000fea0003800000 */
.L_x_680:
        /* <DEDUP_REMOVED lines=13> */
.L_x_683:
[----:B------:R-:W-:Y:S05]  /*2ac20*/  BSYNC B1 ;  /* 0x0000000000017941 */ /* 0x000fea0003800000 */
.L_x_682:
        /* <DEDUP_REMOVED lines=10> */
.L_x_685:
[----:B------:R-:W-:Y:S05]  /*2acd0*/  BSYNC B1 ;  /* 0x0000000000017941 */ /* 0x000fea0003800000 */
.L_x_684:
        /* <DEDUP_REMOVED lines=10> */
.L_x_687:
[----:B------:R-:W-:Y:S05]  /*2ad80*/  BSYNC B1 ;  /* 0x0000000000017941 */ /* 0x000fea0003800000 */
.L_x_686:
        /* <DEDUP_REMOVED lines=13> */
.L_x_689:
[----:B------:R-:W-:Y:S05]  /*2ae60*/  BSYNC B1 ;  /* 0x0000000000017941 */ /* 0x000fea0003800000 */
.L_x_688:
        /* <DEDUP_REMOVED lines=13> */
.L_x_691:
[----:B------:R-:W-:Y:S05]  /*2af40*/  BSYNC B1 ;  /* 0x0000000000017941 */ /* 0x000fea0003800000 */
.L_x_690:
        /* <DEDUP_REMOVED lines=10> */
.L_x_693:
[----:B------:R-:W-:Y:S05]  /*2aff0*/  BSYNC B1 ;  /* 0x0000000000017941 */ /* 0x000fea0003800000 */
.L_x_692:
        /* <DEDUP_REMOVED lines=10> */
.L_x_695:
[----:B------:R-:W-:Y:S05]  /*2b0a0*/  BSYNC B1 ;  /* 0x0000000000017941 */ /* 0x000fea0003800000 */
.L_x_694:
        /* <DEDUP_REMOVED lines=13> */
.L_x_697:
[----:B------:R-:W-:Y:S05]  /*2b180*/  BSYNC B1 ;  /* 0x0000000000017941 */ /* 0x000fea0003800000 */
.L_x_696:
        /* <DEDUP_REMOVED lines=13> */
.L_x_699:
[----:B------:R-:W-:Y:S05]  /*2b260*/  BSYNC B1 ;  /* 0x0000000000017941 */ /* 0x000fea0003800000 */
.L_x_698:
        /* <DEDUP_REMOVED lines=10> */
.L_x_701:
[----:B------:R-:W-:Y:S05]  /*2b310*/  BSYNC B1 ;  /* 0x0000000000017941 */ /* 0x000fea0003800000 */
.L_x_700:
        /* <DEDUP_REMOVED lines=10> */
.L_x_703:
[----:B------:R-:W-:Y:S05]  /*2b3c0*/  BSYNC B1 ;  /* 0x0000000000017941 */ /* 0x000fea0003800000 */
.L_x_702:
        /* <DEDUP_REMOVED lines=13> */
.L_x_705:
[----:B------:R-:W-:Y:S05]  /*2b4a0*/  BSYNC B1 ;  /* 0x0000000000017941 */ /* 0x000fea0003800000 */
.L_x_704:
        /* <DEDUP_REMOVED lines=13> */
.L_x_707:
[----:B------:R-:W-:Y:S05]  /*2b580*/  BSYNC B1 ;  /* 0x0000000000017941 */ /* 0x000fea0003800000 */
.L_x_706:
        /* <DEDUP_REMOVED lines=10> */
.L_x_709:
[----:B------:R-:W-:Y:S05]  /*2b630*/  BSYNC B1 ;  /* 0x0000000000017941 */ /* 0x000fea0003800000 */
.L_x_708:
        /* <DEDUP_REMOVED lines=10> */
.L_x_711:
[----:B------:R-:W-:Y:S05]  /*2b6e0*/  BSYNC B1 ;  /* 0x0000000000017941 */ /* 0x000fea0003800000 */
.L_x_710:
        /* <DEDUP_REMOVED lines=13> */
.L_x_713:
[----:B------:R-:W-:Y:S05]  /*2b7c0*/  BSYNC B1 ;  /* 0x0000000000017941 */ /* 0x000fea0003800000 */
.L_x_712:
        /* <DEDUP_REMOVED lines=13> */
.L_x_715:
[----:B------:R-:W-:Y:S05]  /*2b8a0*/  BSYNC B1 ;  /* 0x0000000000017941 */ /* 0x000fea0003800000 */
.L_x_714:
        /* <DEDUP_REMOVED lines=10> */
.L_x_717:
[----:B------:R-:W-:Y:S05]  /*2b950*/  BSYNC B1 ;  /* 0x0000000000017941 */ /* 0x000fea0003800000 */
.L_x_716:
        /* <DEDUP_REMOVED lines=10> */
.L_x_719:
[----:B------:R-:W-:Y:S05]  /*2ba00*/  BSYNC B1 ;  /* 0x0000000000017941 */ /* 0x000fea0003800000 */
.L_x_718:
        /* <DEDUP_REMOVED lines=13> */
.L_x_721:
[----:B------:R-:W-:Y:S05]  /*2bae0*/  BSYNC B1 ;  /* 0x0000000000017941 */ /* 0x000fea0003800000 */
.L_x_720:
        /* <DEDUP_REMOVED lines=13> */
.L_x_723:
[----:B------:R-:W-:Y:S05]  /*2bbc0*/  BSYNC B1 ;  /* 0x0000000000017941 */ /* 0x000fea0003800000 */
.L_x_722:
        /* <DEDUP_REMOVED lines=10> */
.L_x_725:
[----:B------:R-:W-:Y:S05]  /*2bc70*/  BSYNC B1 ;  /* 0x0000000000017941 */ /* 0x000fea0003800000 */
.L_x_724:
        /* <DEDUP_REMOVED lines=10> */
.L_x_727:
[----:B------:R-:W-:Y:S05]  /*2bd20*/  BSYNC B1 ;  /* 0x0000000000017941 */ /* 0x000fea0003800000 */
.L_x_726:
        /* <DEDUP_REMOVED lines=13> */
.L_x_729:
[----:B------:R-:W-:Y:S05]  /*2be00*/  BSYNC B1 ;  /* 0x0000000000017941 */ /* 0x000fea0003800000 */
.L_x_728:
        /* <DEDUP_REMOVED lines=13> */
.L_x_731:
[----:B------:R-:W-:Y:S05]  /*2bee0*/  BSYNC B1 ;  /* 0x0000000000017941 */ /* 0x000fea0003800000 */
.L_x_730:
        /* <DEDUP_REMOVED lines=10> */
.L_x_733:
[----:B------:R-:W-:Y:S05]  /*2bf90*/  BSYNC B1 ;  /* 0x0000000000017941 */ /* 0x000fea0003800000 */
.L_x_732:
        /* <DEDUP_REMOVED lines=10> */
.L_x_735:
[----:B------:R-:W-:Y:S05]  /*2c040*/  BSYNC B1 ;  /* 0x0000000000017941 */ /* 0x000fea0003800000 */
.L_x_734:
        /* <DEDUP_REMOVED lines=13> */
.L_x_737:
[----:B------:R-:W-:Y:S05]  /*2c120*/  BSYNC B1 ;  /* 0x0000000000017941 */ /* 0x000fea0003800000 */
.L_x_736:
        /* <DEDUP_REMOVED lines=13> */
.L_x_739:
[----:B------:R-:W-:Y:S05]  /*2c200*/  BSYNC B1 ;  /* 0x0000000000017941 */ /* 0x000fea0003800000 */
.L_x_738:
        /* <DEDUP_REMOVED lines=10> */
.L_x_741:
[----:B------:R-:W-:Y:S05]  /*2c2b0*/  BSYNC B1 ;  /* 0x0000000000017941 */ /* 0x000fea0003800000 */
.L_x_740:
        /* <DEDUP_REMOVED lines=10> */
.L_x_743:
[----:B------:R-:W-:Y:S05]  /*2c360*/  BSYNC B1 ;  /* 0x0000000000017941 */ /* 0x000fea0003800000 */
.L_x_742:
        /* <DEDUP_REMOVED lines=13> */
.L_x_745:
[----:B------:R-:W-:Y:S05]  /*2c440*/  BSYNC B1 ;  /* 0x0000000000017941 */ /* 0x000fea0003800000 */
.L_x_744:
        /* <DEDUP_REMOVED lines=13> */
.L_x_747:
[----:B------:R-:W-:Y:S05]  /*2c520*/  BSYNC B1 ;  /* 0x0000000000017941 */ /* 0x000fea0003800000 */
.L_x_746:
        /* <DEDUP_REMOVED lines=10> */
.L_x_749:
[----:B------:R-:W-:Y:S05]  /*2c5d0*/  BSYNC B1 ;  /* 0x0000000000017941 */ /* 0x000fea0003800000 */
.L_x_748:
        /* <DEDUP_REMOVED lines=10> */
.L_x_751:
[----:B------:R-:W-:Y:S05]  /*2c680*/  BSYNC B1 ;  /* 0x0000000000017941 */ /* 0x000fea0003800000 */
.L_x_750:
        /* <DEDUP_REMOVED lines=13> */
.L_x_753:
[----:B------:R-:W-:Y:S05]  /*2c760*/  BSYNC B1 ;  /* 0x0000000000017941 */ /* 0x000fea0003800000 */
.L_x_752:
        /* <DEDUP_REMOVED lines=13> */
.L_x_755:
[----:B------:R-:W-:Y:S05]  /*2c840*/  BSYNC B1 ;  /* 0x0000000000017941 */ /* 0x000fea0003800000 */
.L_x_754:
        /* <DEDUP_REMOVED lines=10> */
.L_x_757:
[----:B------:R-:W-:Y:S05]  /*2c8f0*/  BSYNC B1 ;  /* 0x0000000000017941 */ /* 0x000fea0003800000 */
.L_x_756:
        /* <DEDUP_REMOVED lines=10> */
.L_x_759:
[----:B------:R-:W-:Y:S05]  /*2c9a0*/  BSYNC B1 ;  /* 0x0000000000017941 */ /* 0x000fea0003800000 */
.L_x_758:
        /* <DEDUP_REMOVED lines=13> */
.L_x_761:
[----:B------:R-:W-:Y:S05]  /*2ca80*/  BSYNC B1 ;  /* 0x0000000000017941 */ /* 0x000fea0003800000 */
.L_x_760:
        /* <DEDUP_REMOVED lines=13> */
.L_x_763:
[----:B------:R-:W-:Y:S05]  /*2cb60*/  BSYNC B1 ;  /* 0x0000000000017941 */ /* 0x000fea0003800000 */
.L_x_762:
        /* <DEDUP_REMOVED lines=10> */
.L_x_765:
[----:B------:R-:W-:Y:S05]  /*2cc10*/  BSYNC B1 ;  /* 0x0000000000017941 */ /* 0x000fea0003800000 */
.L_x_764:
        /* <DEDUP_REMOVED lines=10> */
.L_x_767:
[----:B------:R-:W-:Y:S05]  /*2ccc0*/  BSYNC B1 ;  /* 0x0000000000017941 */ /* 0x000fea0003800000 */
.L_x_766:
        /* <DEDUP_REMOVED lines=11> */
.L_x_769:
[----:B------:R-:W-:Y:S05]  /*2cd80*/  BSYNC B1 ;  /* 0x0000000000017941 */ /* 0x000fea0003800000 */
.L_x_768:
        /* <DEDUP_REMOVED lines=11> */
.L_x_771:
[----:B------:R-:W-:Y:S05]  /*2ce40*/  BSYNC B1 ;  /* 0x0000000000017941 */ /* 0x000fea0003800000 */
.L_x_770:
        /* <DEDUP_REMOVED lines=10> */
.L_x_773:
[----:B------:R-:W-:Y:S05]  /*2cef0*/  BSYNC B1 ;  /* 0x0000000000017941 */ /* 0x000fea0003800000 */
.L_x_772:
        /* <DEDUP_REMOVED lines=10> */
.L_x_775:
[----:B------:R-:W-:Y:S05]  /*2cfa0*/  BSYNC B1 ;  /* 0x0000000000017941 */ /* 0x000fea0003800000 */
.L_x_774:
        /* <DEDUP_REMOVED lines=11> */
.L_x_777:
[----:B------:R-:W-:Y:S05]  /*2d060*/  BSYNC B1 ;  /* 0x0000000000017941 */ /* 0x000fea0003800000 */
.L_x_776:
        /* <DEDUP_REMOVED lines=11> */
.L_x_779:
[----:B------:R-:W-:Y:S05]  /*2d120*/  BSYNC B1 ;  /* 0x0000000000017941 */ /* 0x000fea0003800000 */
.L_x_778:
        /* <DEDUP_REMOVED lines=10> */
.L_x_781:
[----:B------:R-:W-:Y:S05]  /*2d1d0*/  BSYNC B1 ;  /* 0x0000000000017941 */ /* 0x000fea0003800000 */
.L_x_780:
        /* <DEDUP_REMOVED lines=10> */
.L_x_783:
[----:B------:R-:W-:Y:S05]  /*2d280*/  BSYNC B1 ;  /* 0x0000000000017941 */ /* 0x000fea0003800000 */
.L_x_782:
        /* <DEDUP_REMOVED lines=11> */
.L_x_785:
[----:B------:R-:W-:Y:S05]  /*2d340*/  BSYNC B1 ;  /* 0x0000000000017941 */ /* 0x000fea0003800000 */
.L_x_784:
[----:B------:R-:W3:Y:S01]  /*2d350*/  LDL.LU R154, [R1+0x1f0] ;  /* 0x0001f000019a7983 */ /* 0x000ee20000300800 */
[----:B-----5:R-:W-:Y:S01]  /*2d360*/  HADD2.F32 R155, -RZ, R19.H0_H0 ;  /* 0x20000013ff9b7230 */ /* 0x020fe20000004100 */
[----:B------:R-:W-:Y:S04]  /*2d370*/  BSSY B1, `(.L_x_786) ;  /* 0x0000009000017945 */ /* 0x000fe80003800000 */
[----:B------:R-:W-:-:S04]  /*2d380*/  FMUL R155, R155, R16 ;  /* 0x000000109b9b7220 */ /* 0x000fc80000400000 */
[----:B---3--:R-:W-:-:S05]  /*2d390*/  FFMA R155, R154, R2, R155 ;  /* 0x000000029a9b7223 */ /* 0x008fca000000009b */
[----:B------:R-:W-:-:S05]  /*2d3a0*/  F2FP.F16.F32.PACK_AB R155, RZ, R155 ;  /* 0x0000009bff9b723e */ /* 0x000fca00000000ff */
[----:B------:R3:W-:Y:S01]  /*2d3b0*/  @P0 STG.E.U16 desc[UR36][R4.64+0x3f0], R155 ;  /* 0x0003f09b04000986 */ /* 0x0007e2000c101524 */
[----:B------:R-:W-:-:S04]  /*2d3c0*/  ISETP.GT.AND P0, PT, R3, 0x1f9, PT ;  /* 0x000001f90300780c */ /* 0x000fc80003f04270 */
[----:B------:R-:W-:-:S13]  /*2d3d0*/  ISETP.GT.AND P5, PT, R0, RZ, P0 ;  /* 0x000000ff0000720c */ /* 0x000fda00007a4270 */
[----:B---3--:R-:W-:Y:S05]  /*2d3e0*/  @!P5 BRA `(.L_x_787) ;  /* 0x000000000004d947 */ /* 0x008fea0003800000 */
[----:B------:R3:W5:Y:S02]  /*2d3f0*/  LDG.E.LTC128B.U16 R19, desc[UR36][R14.64+0x3f2] ;  /* 0x0003f2240e137981 */ /* 0x000764000c1e1520 */
.L_x_787:
[----:B------:R-:W-:Y:S05]  /*2d400*/  BSYNC B1 ;  /* 0x0000000000017941 */ /* 0x000fea0003800000 */
.L_x_786:
[----:B0123--:R-:W2:Y:S01]  /*2d410*/  LDL.LU R14, [R1+0x1f4] ;  /* 0x0001f400010e7983 */ /* 0x00fea20000300800 */
[----:B-----5:R-:W-:Y:S01]  /*2d420*/  HADD2.F32 R3, -RZ, R19.H0_H0 ;  /* 0x20000013ff037230 */ /* 0x020fe20000004100 */
[----:B------:R-:W-:Y:S04]  /*2d430*/  BSSY B1, `(.L_x_788) ;  /* 0x0000008000017945 */ /* 0x000fe80003800000 */
[----:B------:R-:W-:-:S04]  /*2d440*/  FMUL R3, R3, R16 ;  /* 0x0000001003037220 */ /* 0x000fc80000400000 */
[----:B--2---:R-:W-:-:S05]  /*2d450*/  FFMA R3, R14, R2, R3 ;  /* 0x000000020e037223 */ /* 0x004fca0000000003 */
[----:B------:R-:W-:-:S05]  /*2d460*/  F2FP.F16.F32.PACK_AB R3, RZ, R3 ;  /* 0x00000003ff03723e */ /* 0x000fca00000000ff */
[----:B------:R0:W-:Y:S01]  /*2d470*/  @P5 STG.E.U16 desc[UR36][R4.64+0x3f2], R3 ;  /* 0x0003f20304005986 */ /* 0x0001e2000c101524 */
[----:B------:R-:W-:-:S13]  /*2d480*/  ISETP.GT.AND P5, PT, R0, 0x8, P1 ;  /* 0x000000080000780c */ /* 0x000fda0000fa4270 */
[----:B0-----:R-:W-:Y:S05]  /*2d490*/  @!P5 BRA `(.L_x_789) ;  /* 0x000000000004d947 */ /* 0x001fea0003800000 */
[----:B------:R0:W5:Y:S02]  /*2d4a0*/  LDG.E.LTC128B.U16 R19, desc[UR36][R12.64+0x3f0] ;  /* 0x0003f0240c137981 */ /* 0x000164000c1e1520 */
.L_x_789:
[----:B------:R-:W-:Y:S05]  /*2d4b0*/  BSYNC B1 ;  /* 0x0000000000017941 */ /* 0x000fea0003800000 */
.L_x_788:
[----:B------:R-:W2:Y:S01]  /*2d4c0*/  LDL.LU R4, [R1+0x1f8] ;  /* 0x0001f80001047983 */ /* 0x000ea20000300800 */
[----:B-----5:R-:W-:Y:S01]  /*2d4d0*/  HADD2.F32 R3, -RZ, R19.H0_H0 ;  /* 0x20000013ff037230 */ /* 0x020fe20000004100 */
[----:B------:R-:W-:Y:S01]  /*2d4e0*/  BSSY B1, `(.L_x_790) ;  /* 0x000000a000017945 */ /* 0x000fe20003800000 */
[----:B------:R-:W-:-:S03]  /*2d4f0*/  @P5 IMAD.MOV.U32 R5, RZ, RZ, R7 ;  /* 0x000000ffff055224 */ /* 0x000fc600078e0007 */
[----:B------:R-:W-:-:S04]  /*2d500*/  FMUL R3, R3, R16 ;  /* 0x0000001003037220 */ /* 0x000fc80000400000 */
[----:B--2---:R-:W-:Y:S01]  /*2d510*/  FFMA R3, R4, R2, R3 ;  /* 0x0000000204037223 */ /* 0x004fe20000000003 */
[----:B------:R-:W-:-:S04]  /*2d520*/  @P5 IMAD.MOV.U32 R4, RZ, RZ, R6 ;  /* 0x000000ffff045224 */ /* 0x000fc800078e0006 */
[----:B------:R-:W-:-:S05]  /*2d530*/  F2FP.F16.F32.PACK_AB R3, RZ, R3 ;  /* 0x00000003ff03723e */ /* 0x000fca00000000ff */
[----:B------:R1:W-:Y:S01]  /*2d540*/  @P5 STG.E.U16 desc[UR36][R4.64+0x3f0], R3 ;  /* 0x0003f00304005986 */ /* 0x0003e2000c101524 */
[----:B------:R-:W-:-:S13]  /*2d550*/  ISETP.GT.AND P5, PT, R0, 0x8, P0 ;  /* 0x000000080000780c */ /* 0x000fda00007a4270 */
[----:B-1----:R-:W-:Y:S05]  /*2d560*/  @!P5 BRA `(.L_x_791) ;  /* 0x000000000004d947 */ /* 0x002fea0003800000 */
[----:B------:R1:W5:Y:S02]  /*2d570*/  LDG.E.LTC128B.U16 R19, desc[UR36][R12.64+0x3f2] ;  /* 0x0003f2240c137981 */ /* 0x000364000c1e1520 */
.L_x_791:
[----:B------:R-:W-:Y:S05]  /*2d580*/  BSYNC B1 ;  /* 0x0000000000017941 */ /* 0x000fea0003800000 */
.L_x_790:
        /* <DEDUP_REMOVED lines=11> */
.L_x_793:
[----:B------:R-:W-:Y:S05]  /*2d640*/  BSYNC B1 ;  /* 0x0000000000017941 */ /* 0x000fea0003800000 */
.L_x_792:
[----:B-----5:R-:W-:Y:S01]  /*2d650*/  HADD2.F32 R3, -RZ, R19.H0_H0 ;  /* 0x20000013ff037230 */ /* 0x020fe20000004100 */
[----:B------:R-:W-:Y:S04]  /*2d660*/  BSSY B1, `(.L_x_794) ;  /* 0x0000009000017945 */ /* 0x000fe80003800000 */
[----:B------:R-:W-:-:S04]  /*2d670*/  FMUL R3, R3, R16 ;  /* 0x0000001003037220 */ /* 0x000fc80000400000 */
[----:B------:R-:W-:-:S05]  /*2d680*/  FFMA R3, R24, R2, R3 ;  /* 0x0000000218037223 */ /* 0x000fca0000000003 */
[----:B------:R-:W-:-:S05]  /*2d690*/  F2FP.F16.F32.PACK_AB R3, RZ, R3 ;  /* 0x00000003ff03723e */ /* 0x000fca00000000ff */
[----:B------:R3:W-:Y:S01]  /*2d6a0*/  @P5 STG.E.U16 desc[UR36][R20.64+0x200], R3 ;  /* 0x0002000314005986 */ /* 0x0007e2000c101524 */
[----:B------:R-:W-:-:S04]  /*2d6b0*/  LOP3.LUT P5, RZ, R17, 0x2, RZ, 0xc0, !PT ;  /* 0x0000000211ff7812 */ /* 0x000fc800078ac0ff */
[----:B------:R-:W-:-:S13]  /*2d6c0*/  ISETP.GT.AND P5, PT, R0, 0x80, P5 ;  /* 0x000000800000780c */ /* 0x000fda0002fa4270 */
[----:B---3--:R-:W-:Y:S05]  /*2d6d0*/  @!P5 BRA `(.L_x_795) ;  /* 0x000000000004d947 */ /* 0x008fea0003800000 */
[----:B------:R3:W5:Y:S02]  /*2d6e0*/  LDG.E.LTC128B.U16 R19, desc[UR36][R10.64+0x202] ;  /* 0x000202240a137981 */ /* 0x000764000c1e1520 */
.L_x_795:
[----:B------:R-:W-:Y:S05]  /*2d6f0*/  BSYNC B1 ;  /* 0x0000000000017941 */ /* 0x000fea0003800000 */
.L_x_794:
        /* <DEDUP_REMOVED lines=8> */
[----:B0-----:R-:W-:Y:S05]  /*2d780*/  @!P5 BRA `(.L_x_797) ;  /* 0x000000000004d947 */ /* 0x001fea0003800000 */
[----:B------:R0:W5:Y:S02]  /*2d790*/  LDG.E.LTC128B.U16 R19, desc[UR36][R8.64+0x200] ;  /* 0x0002002408137981 */ /* 0x000164000c1e1520 */
.L_x_797:
[----:B------:R-:W-:Y:S05]  /*2d7a0*/  BSYNC B1 ;  /* 0x0000000000017941 */ /* 0x000fea0003800000 */
.L_x_796:
        /* <DEDUP_REMOVED lines=10> */
.L_x_799:
[----:B------:R-:W-:Y:S05]  /*2d850*/  BSYNC B1 ;  /* 0x0000000000017941 */ /* 0x000fea0003800000 */
.L_x_798:
        /* <DEDUP_REMOVED lines=10> */
.L_x_801:
[----:B------:R-:W-:Y:S05]  /*2d900*/  BSYNC B1 ;  /* 0x0000000000017941 */ /* 0x000fea0003800000 */
.L_x_800:
        /* <DEDUP_REMOVED lines=10> */
.L_x_803:
[----:B------:R-:W-:Y:S05]  /*2d9b0*/  BSYNC B1 ;  /* 0x0000000000017941 */ /* 0x000fea0003800000 */
.L_x_802:
        /* <DEDUP_REMOVED lines=10> */
.L_x_805:
[----:B------:R-:W-:Y:S05]  /*2da60*/  BSYNC B1 ;  /* 0x0000000000017941 */ /* 0x000fea0003800000 */
.L_x_804:
        /* <DEDUP_REMOVED lines=10> */
.L_x_807:
[----:B------:R-:W-:Y:S05]  /*2db10*/  BSYNC B1 ;  /* 0x0000000000017941 */ /* 0x000fea0003800000 */
.L_x_806:
        /* <DEDUP_REMOVED lines=10> */
.L_x_809:
[----:B------:R-:W-:Y:S05]  /*2dbc0*/  BSYNC B1 ;  /* 0x0000000000017941 */ /* 0x000fea0003800000 */
.L_x_808:
        /* <DEDUP_REMOVED lines=10> */
.L_x_811:
[----:B------:R-:W-:Y:S05]  /*2dc70*/  BSYNC B1 ;  /* 0x0000000000017941 */ /* 0x000fea0003800000 */
.L_x_810:
        /* <DEDUP_REMOVED lines=10> */
.L_x_813:
[----:B------:R-:W-:Y:S05]  /*2dd20*/  BSYNC B1 ;  /* 0x0000000000017941 */ /* 0x000fea0003800000 */
.L_x_812:
        /* <DEDUP_REMOVED lines=10> */
.L_x_815:
[----:B------:R-:W-:Y:S05]  /*2ddd0*/  BSYNC B1 ;  /* 0x0000000000017941 */ /* 0x000fea0003800000 */
.L_x_814:
        /* <DEDUP_REMOVED lines=10> */
.L_x_817:
[----:B------:R-:W-:Y:S05]  /*2de80*/  BSYNC B1 ;  /* 0x0000000000017941 */ /* 0x000fea0003800000 */
.L_x_816:
        /* <DEDUP_REMOVED lines=10> */
.L_x_819:
[----:B------:R-:W-:Y:S05]  /*2df30*/  BSYNC B1 ;  /* 0x0000000000017941 */ /* 0x000fea0003800000 */
.L_x_818:
        /* <DEDUP_REMOVED lines=10> */
.L_x_821:
[----:B------:R-:W-:Y:S05]  /*2dfe0*/  BSYNC B1 ;  /* 0x0000000000017941 */ /* 0x000fea0003800000 */
.L_x_820:
        /* <DEDUP_REMOVED lines=10> */
.L_x_823:
[----:B------:R-:W-:Y:S05]  /*2e090*/  BSYNC B1 ;  /* 0x0000000000017941 */ /* 0x000fea0003800000 */
.L_x_822:
        /* <DEDUP_REMOVED lines=10> */
.L_x_825:
[----:B------:R-:W-:Y:S05]  /*2e140*/  BSYNC B1 ;  /* 0x0000000000017941 */ /* 0x000fea0003800000 */
.L_x_824:
        /* <DEDUP_REMOVED lines=10> */
.L_x_827:
[----:B------:R-:W-:Y:S05]  /*2e1f0*/  BSYNC B1 ;  /* 0x0000000000017941 */ /* 0x000fea0003800000 */
.L_x_826:
        /* <DEDUP_REMOVED lines=10> */
.L_x_829:
[----:B------:R-:W-:Y:S05]  /*2e2a0*/  BSYNC B1 ;  /* 0x0000000000017941 */ /* 0x000fea0003800000 */
.L_x_828:
        /* <DEDUP_REMOVED lines=10> */
.L_x_831:
[----:B------:R-:W-:Y:S05]  /*2e350*/  BSYNC B1 ;  /* 0x0000000000017941 */ /* 0x000fea0003800000 */
.L_x_830:
        /* <DEDUP_REMOVED lines=10> */
.L_x_833:
[----:B------:R-:W-:Y:S05]  /*2e400*/  BSYNC B1 ;  /* 0x0000000000017941 */ /* 0x000fea0003800000 */
.L_x_832:
        /* <DEDUP_REMOVED lines=10> */
.L_x_835:
[----:B------:R-:W-:Y:S05]  /*2e4b0*/  BSYNC B1 ;  /* 0x0000000000017941 */ /* 0x000fea0003800000 */
.L_x_834:
        /* <DEDUP_REMOVED lines=10> */
.L_x_837:
[----:B------:R-:W-:Y:S05]  /*2e560*/  BSYNC B1 ;  /* 0x0000000000017941 */ /* 0x000fea0003800000 */
.L_x_836:
        /* <DEDUP_REMOVED lines=10> */
.L_x_839:
[----:B------:R-:W-:Y:S05]  /*2e610*/  BSYNC B1 ;  /* 0x0000000000017941 */ /* 0x000fea0003800000 */
.L_x_838:
        /* <DEDUP_REMOVED lines=10> */
.L_x_841:
[----:B------:R-:W-:Y:S05]  /*2e6c0*/  BSYNC B1 ;  /* 0x0000000000017941 */ /* 0x000fea0003800000 */
.L_x_840:
        /* <DEDUP_REMOVED lines=10> */
.L_x_843:
[----:B------:R-:W-:Y:S05]  /*2e770*/  BSYNC B1 ;  /* 0x0000000000017941 */ /* 0x000fea0003800000 */
.L_x_842:
        /* <DEDUP_REMOVED lines=10> */
.L_x_845:
[----:B------:R-:W-:Y:S05]  /*2e820*/  BSYNC B1 ;  /* 0x0000000000017941 */ /* 0x000fea0003800000 */
.L_x_844:
        /* <DEDUP_REMOVED lines=10> */
.L_x_847:
[----:B------:R-:W-:Y:S05]  /*2e8d0*/  BSYNC B1 ;  /* 0x0000000000017941 */ /* 0x000fea0003800000 */
.L_x_846:
        /* <DEDUP_REMOVED lines=10> */
.L_x_849:
[----:B------:R-:W-:Y:S05]  /*2e980*/  BSYNC B1 ;  /* 0x0000000000017941 */ /* 0x000fea0003800000 */
.L_x_848:
        /* <DEDUP_REMOVED lines=10> */
.L_x_851:
[----:B------:R-:W-:Y:S05]  /*2ea30*/  BSYNC B1 ;  /* 0x0000000000017941 */ /* 0x000fea0003800000 */
.L_x_850:
        /* <DEDUP_REMOVED lines=10> */
.L_x_853:
[----:B------:R-:W-:Y:S05]  /*2eae0*/  BSYNC B1 ;  /* 0x0000000000017941 */ /* 0x000fea0003800000 */
.L_x_852:
        /* <DEDUP_REMOVED lines=10> */
.L_x_855:
[----:B------:R-:W-:Y:S05]  /*2eb90*/  BSYNC B1 ;  /* 0x0000000000017941 */ /* 0x000fea0003800000 */
.L_x_854:
        /* <DEDUP_REMOVED lines=10> */
.L_x_857:
[----:B------:R-:W-:Y:S05]  /*2ec40*/  BSYNC B1 ;  /* 0x0000000000017941 */ /* 0x000fea0003800000 */
.L_x_856:
        /* <DEDUP_REMOVED lines=10> */
.L_x_859:
[----:B------:R-:W-:Y:S05]  /*2ecf0*/  BSYNC B1 ;  /* 0x0000000000017941 */ /* 0x000fea0003800000 */
.L_x_858:
        /* <DEDUP_REMOVED lines=10> */
.L_x_861:
[----:B------:R-:W-:Y:S05]  /*2eda0*/  BSYNC B1 ;  /* 0x0000000000017941 */ /* 0x000fea0003800000 */
.L_x_860:
        /* <DEDUP_REMOVED lines=10> */
.L_x_863:
[----:B------:R-:W-:Y:S05]  /*2ee50*/  BSYNC B1 ;  /* 0x0000000000017941 */ /* 0x000fea0003800000 */
.L_x_862:
        /* <DEDUP_REMOVED lines=10> */
.L_x_865:
[----:B------:R-:W-:Y:S05]  /*2ef00*/  BSYNC B1 ;  /* 0x0000000000017941 */ /* 0x000fea0003800000 */
.L_x_864:
        /* <DEDUP_REMOVED lines=10> */
.L_x_867:
[----:B------:R-:W-:Y:S05]  /*2efb0*/  BSYNC B1 ;  /* 0x0000000000017941 */ /* 0x000fea0003800000 */
.L_x_866:
        /* <DEDUP_REMOVED lines=10> */
.L_x_869:
[----:B------:R-:W-:Y:S05]  /*2f060*/  BSYNC B1 ;  /* 0x0000000000017941 */ /* 0x000fea0003800000 */
.L_x_868:
        /* <DEDUP_REMOVED lines=10> */
.L_x_871:
[----:B------:R-:W-:Y:S05]  /*2f110*/  BSYNC B1 ;  /* 0x0000000000017941 */ /* 0x000fea0003800000 */
.L_x_870:
        /* <DEDUP_REMOVED lines=10> */
.L_x_873:
[----:B------:R-:W-:Y:S05]  /*2f1c0*/  BSYNC B1 ;  /* 0x0000000000017941 */ /* 0x000fea0003800000 */
.L_x_872:
        /* <DEDUP_REMOVED lines=10> */
.L_x_875:
[----:B------:R-:W-:Y:S05]  /*2f270*/  BSYNC B1 ;  /* 0x0000000000017941 */ /* 0x000fea0003800000 */
.L_x_874:
        /* <DEDUP_REMOVED lines=10> */
.L_x_877:
[----:B------:R-:W-:Y:S05]  /*2f320*/  BSYNC B1 ;  /* 0x0000000000017941 */ /* 0x000fea0003800000 */
.L_x_876:
        /* <DEDUP_REMOVED lines=10> */
.L_x_879:
[----:B------:R-:W-:Y:S05]  /*2f3d0*/  BSYNC B1 ;  /* 0x0000000000017941 */ /* 0x000fea0003800000 */
.L_x_878:
        /* <DEDUP_REMOVED lines=10> */
.L_x_881:
[----:B------:R-:W-:Y:S05]  /*2f480*/  BSYNC B1 ;  /* 0x0000000000017941 */ /* 0x000fea0003800000 */
.L_x_880:
        /* <DEDUP_REMOVED lines=10> */
.L_x_883:
[----:B------:R-:W-:Y:S05]  /*2f530*/  BSYNC B1 ;  /* 0x0000000000017941 */ /* 0x000fea0003800000 */
.L_x_882:
        /* <DEDUP_REMOVED lines=10> */
.L_x_885:
[----:B------:R-:W-:Y:S05]  /*2f5e0*/  BSYNC B1 ;  /* 0x0000000000017941 */ /* 0x000fea0003800000 */
.L_x_884:
        /* <DEDUP_REMOVED lines=10> */
.L_x_887:
[----:B------:R-:W-:Y:S05]  /*2f690*/  BSYNC B1 ;  /* 0x0000000000017941 */ /* 0x000fea0003800000 */
.L_x_886:
        /* <DEDUP_REMOVED lines=10> */
.L_x_889:
[----:B------:R-:W-:Y:S05]  /*2f740*/  BSYNC B1 ;  /* 0x0000000000017941 */ /* 0x000fea0003800000 */
.L_x_888:
        /* <DEDUP_REMOVED lines=10> */
.L_x_891:
[----:B------:R-:W-:Y:S05]  /*2f7f0*/  BSYNC B1 ;  /* 0x0000000000017941 */ /* 0x000fea0003800000 */
.L_x_890:
        /* <DEDUP_REMOVED lines=10> */
.L_x_893:
[----:B------:R-:W-:Y:S05]  /*2f8a0*/  BSYNC B1 ;  /* 0x0000000000017941 */ /* 0x000fea0003800000 */
.L_x_892:
        /* <DEDUP_REMOVED lines=10> */
.L_x_895:
[----:B------:R-:W-:Y:S05]  /*2f950*/  BSYNC B1 ;  /* 0x0000000000017941 */ /* 0x000fea0003800000 */
.L_x_894:
        /* <DEDUP_REMOVED lines=10> */
.L_x_897:
[----:B------:R-:W-:Y:S05]  /*2fa00*/  BSYNC B1 ;  /* 0x0000000000017941 */ /* 0x000fea0003800000 */
.L_x_896:
        /* <DEDUP_REMOVED lines=10> */
.L_x_899:
[----:B------:R-:W-:Y:S05]  /*2fab0*/  BSYNC B1 ;  /* 0x0000000000017941 */ /* 0x000fea0003800000 */
.L_x_898:
        /* <DEDUP_REMOVED lines=10> */
.L_x_901:
[----:B------:R-:W-:Y:S05]  /*2fb60*/  BSYNC B1 ;  /* 0x0000000000017941 */ /* 0x000fea0003800000 */
.L_x_900:
        /* <DEDUP_REMOVED lines=10> */
.L_x_903:
[----:B------:R-:W-:Y:S05]  /*2fc10*/  BSYNC B1 ;  /* 0x0000000000017941 */ /* 0x000fea0003800000 */
.L_x_902:
        /* <DEDUP_REMOVED lines=10> */
.L_x_905:
[----:B------:R-:W-:Y:S05]  /*2fcc0*/  BSYNC B1 ;  /* 0x0000000000017941 */ /* 0x000fea0003800000 */
.L_x_904:
        /* <DEDUP_REMOVED lines=10> */
.L_x_907:
[----:B------:R-:W-:Y:S05]  /*2fd70*/  BSYNC B1 ;  /* 0x0000000000017941 */ /* 0x000fea0003800000 */
.L_x_906:
        /* <DEDUP_REMOVED lines=10> */
.L_x_909:
[----:B------:R-:W-:Y:S05]  /*2fe20*/  BSYNC B1 ;  /* 0x0000000000017941 */ /* 0x000fea0003800000 */
.L_x_908:
        /* <DEDUP_REMOVED lines=10> */
.L_x_911:
[----:B------:R-:W-:Y:S05]  /*2fed0*/  BSYNC B1 ;  /* 0x0000000000017941 */ /* 0x000fea0003800000 */
.L_x_910:
        /* <DEDUP_REMOVED lines=10> */
.L_x_913:
[----:B------:R-:W-:Y:S05]  /*2ff80*/  BSYNC B1 ;  /* 0x0000000000017941 */ /* 0x000fea0003800000 */
.L_x_912:
        /* <DEDUP_REMOVED lines=10> */
.L_x_915:
[----:B------:R-:W-:Y:S05]  /*30030*/  BSYNC B1 ;  /* 0x0000000000017941 */ /* 0x000fea0003800000 */
.L_x_914:
        /* <DEDUP_REMOVED lines=10> */
.L_x_917:
[----:B------:R-:W-:Y:S05]  /*300e0*/  BSYNC B1 ;  /* 0x0000000000017941 */ /* 0x000fea0003800000 */
.L_x_916:
        /* <DEDUP_REMOVED lines=10> */
.L_x_919:
[----:B------:R-:W-:Y:S05]  /*30190*/  BSYNC B1 ;  /* 0x0000000000017941 */ /* 0x000fea0003800000 */
.L_x_918:
        /* <DEDUP_REMOVED lines=10> */
.L_x_921:
[----:B------:R-:W-:Y:S05]  /*30240*/  BSYNC B1 ;  /* 0x0000000000017941 */ /* 0x000fea0003800000 */
.L_x_920:
        /* <DEDUP_REMOVED lines=10> */
.L_x_923:
[----:B------:R-:W-:Y:S05]  /*302f0*/  BSYNC B1 ;  /* 0x0000000000017941 */ /* 0x000fea0003800000 */
.L_x_922:
        /* <DEDUP_REMOVED lines=10> */
.L_x_925:
[----:B------:R-:W-:Y:S05]  /*303a0*/  BSYNC B1 ;  /* 0x0000000000017941 */ /* 0x000fea0003800000 */
.L_x_924:
        /* <DEDUP_REMOVED lines=10> */
.L_x_927:
[----:B------:R-:W-:Y:S05]  /*30450*/  BSYNC B1 ;  /* 0x0000000000017941 */ /* 0x000fea0003800000 */
.L_x_926:
        /* <DEDUP_REMOVED lines=10> */
.L_x_929:
[----:B------:R-:W-:Y:S05]  /*30500*/  BSYNC B1 ;  /* 0x0000000000017941 */ /* 0x000fea0003800000 */
.L_x_928:
        /* <DEDUP_REMOVED lines=10> */
.L_x_931:
[----:B------:R-:W-:Y:S05]  /*305b0*/  BSYNC B1 ;  /* 0x0000000000017941 */ /* 0x000fea0003800000 */
.L_x_930:
        /* <DEDUP_REMOVED lines=10> */
.L_x_933:
[----:B------:R-:W-:Y:S05]  /*30660*/  BSYNC B1 ;  /* 0x0000000000017941 */ /* 0x000fea0003800000 */
.L_x_932:
        /* <DEDUP_REMOVED lines=10> */
.L_x_935:
[----:B------:R-:W-:Y:S05]  /*30710*/  BSYNC B1 ;  /* 0x0000000000017941 */ /* 0x000fea0003800000 */
.L_x_934:
        /* <DEDUP_REMOVED lines=10> */
.L_x_937:
[----:B------:R-:W-:Y:S05]  /*307c0*/  BSYNC B1 ;  /* 0x0000000000017941 */ /* 0x000fea0003800000 */
.L_x_936:
        /* <DEDUP_REMOVED lines=10> */
.L_x_939:
[----:B------:R-:W-:Y:S05]  /*30870*/  BSYNC B1 ;  /* 0x0000000000017941 */ /* 0x000fea0003800000 */
.L_x_938:
        /* <DEDUP_REMOVED lines=10> */
.L_x_941:
[----:B------:R-:W-:Y:S05]  /*30920*/  BSYNC B1 ;  /* 0x0000000000017941 */ /* 0x000fea0003800000 */
.L_x_940:
        /* <DEDUP_REMOVED lines=10> */
.L_x_943:
[----:B------:R-:W-:Y:S05]  /*309d0*/  BSYNC B1 ;  /* 0x0000000000017941 */ /* 0x000fea0003800000 */
.L_x_942:
        /* <DEDUP_REMOVED lines=10> */
.L_x_945:
[----:B------:R-:W-:Y:S05]  /*30a80*/  BSYNC B1 ;  /* 0x0000000000017941 */ /* 0x000fea0003800000 */
.L_x_944:
        /* <DEDUP_REMOVED lines=10> */
.L_x_947:
[----:B------:R-:W-:Y:S05]  /*30b30*/  BSYNC B1 ;  /* 0x0000000000017941 */ /* 0x000fea0003800000 */
.L_x_946:
        /* <DEDUP_REMOVED lines=10> */
.L_x_949:
[----:B------:R-:W-:Y:S05]  /*30be0*/  BSYNC B1 ;  /* 0x0000000000017941 */ /* 0x000fea0003800000 */
.L_x_948:
        /* <DEDUP_REMOVED lines=10> */
.L_x_951:
[----:B------:R-:W-:Y:S05]  /*30c90*/  BSYNC B1 ;  /* 0x0000000000017941 */ /* 0x000fea0003800000 */
.L_x_950:
        /* <DEDUP_REMOVED lines=10> */
.L_x_953:
[----:B------:R-:W-:Y:S05]  /*30d40*/  BSYNC B1 ;  /* 0x0000000000017941 */ /* 0x000fea0003800000 */
.L_x_952:
        /* <DEDUP_REMOVED lines=10> */
.L_x_955:
[----:B------:R-:W-:Y:S05]  /*30df0*/  BSYNC B1 ;  /* 0x0000000000017941 */ /* 0x000fea0003800000 */
.L_x_954:
        /* <DEDUP_REMOVED lines=10> */
.L_x_957:
[----:B------:R-:W-:Y:S05]  /*30ea0*/  BSYNC B1 ;  /* 0x0000000000017941 */ /* 0x000fea0003800000 */
.L_x_956:
        /* <DEDUP_REMOVED lines=10> */
.L_x_959:
[----:B------:R-:W-:Y:S05]  /*30f50*/  BSYNC B1 ;  /* 0x0000000000017941 */ /* 0x000fea0003800000 */
.L_x_958:
        /* <DEDUP_REMOVED lines=10> */
.L_x_961:
[----:B------:R-:W-:Y:S05]  /*31000*/  BSYNC B1 ;  /* 0x0000000000017941 */ /* 0x000fea0003800000 */
.L_x_960:
        /* <DEDUP_REMOVED lines=10> */
.L_x_963:
[----:B------:R-:W-:Y:S05]  /*310b0*/  BSYNC B1 ;  /* 0x0000000000017941 */ /* 0x000fea0003800000 */
.L_x_962:
        /* <DEDUP_REMOVED lines=10> */
.L_x_965:
[----:B------:R-:W-:Y:S05]  /*31160*/  BSYNC B1 ;  /* 0x0000000000017941 */ /* 0x000fea0003800000 */
.L_x_964:
        /* <DEDUP_REMOVED lines=10> */
.L_x_967:
[----:B------:R-:W-:Y:S05]  /*31210*/  BSYNC B1 ;  /* 0x0000000000017941 */ /* 0x000fea0003800000 */
.L_x_966:
        /* <DEDUP_REMOVED lines=10> */
.L_x_969:
[----:B------:R-:W-:Y:S05]  /*312c0*/  BSYNC B1 ;  /* 0x0000000000017941 */ /* 0x000fea0003800000 */
.L_x_968:
        /* <DEDUP_REMOVED lines=10> */
.L_x_971:
[----:B------:R-:W-:Y:S05]  /*31370*/  BSYNC B1 ;  /* 0x0000000000017941 */ /* 0x000fea0003800000 */
.L_x_970:
        /* <DEDUP_REMOVED lines=10> */
.L_x_973:
[----:B------:R-:W-:Y:S05]  /*31420*/  BSYNC B1 ;  /* 0x0000000000017941 */ /* 0x000fea0003800000 */
.L_x_972:
        /* <DEDUP_REMOVED lines=10> */
.L_x_975:
[----:B------:R-:W-:Y:S05]  /*314d0*/  BSYNC B1 ;  /* 0x0000000000017941 */ /* 0x000fea0003800000 */
.L_x_974:
        /* <DEDUP_REMOVED lines=10> */
.L_x_977:
[----:B------:R-:W-:Y:S05]  /*31580*/  BSYNC B1 ;  /* 0x0000000000017941 */ /* 0x000fea0003800000 */
.L_x_976:
        /* <DEDUP_REMOVED lines=10> */
.L_x_979:
[----:B------:R-:W-:Y:S05]  /*31630*/  BSYNC B1 ;  /* 0x0000000000017941 */ /* 0x000fea0003800000 */
.L_x_978:
        /* <DEDUP_REMOVED lines=10> */
.L_x_981:
[----:B------:R-:W-:Y:S05]  /*316e0*/  BSYNC B1 ;  /* 0x0000000000017941 */ /* 0x000fea0003800000 */
.L_x_980:
        /* <DEDUP_REMOVED lines=10> */
.L_x_983:
[----:B------:R-:W-:Y:S05]  /*31790*/  BSYNC B1 ;  /* 0x0000000000017941 */ /* 0x000fea0003800000 */
.L_x_982:
        /* <DEDUP_REMOVED lines=10> */
.L_x_985:
[----:B------:R-:W-:Y:S05]  /*31840*/  BSYNC B1 ;  /* 0x0000000000017941 */ /* 0x000fea0003800000 */
.L_x_984:
        /* <DEDUP_REMOVED lines=10> */
.L_x_987:
[----:B------:R-:W-:Y:S05]  /*318f0*/  BSYNC B1 ;  /* 0x0000000000017941 */ /* 0x000fea0003800000 */
.L_x_986:
        /* <DEDUP_REMOVED lines=10> */
.L_x_989:
[----:B------:R-:W-:Y:S05]  /*319a0*/  BSYNC B1 ;  /* 0x0000000000017941 */ /* 0x000fea0003800000 */
.L_x_988:
        /* <DEDUP_REMOVED lines=10> */
.L_x_991:
[----:B------:R-:W-:Y:S05]  /*31a50*/  BSYNC B1 ;  /* 0x0000000000017941 */ /* 0x000fea0003800000 */
.L_x_990:
        /* <DEDUP_REMOVED lines=10> */
.L_x_993:
[----:B------:R-:W-:Y:S05]  /*31b00*/  BSYNC B1 ;  /* 0x0000000000017941 */ /* 0x000fea0003800000 */
.L_x_992:
        /* <DEDUP_REMOVED lines=10> */
.L_x_995:
[----:B------:R-:W-:Y:S05]  /*31bb0*/  BSYNC B1 ;  /* 0x0000000000017941 */ /* 0x000fea0003800000 */
.L_x_994:
        /* <DEDUP_REMOVED lines=10> */
.L_x_997:
[----:B------:R-:W-:Y:S05]  /*31c60*/  BSYNC B1 ;  /* 0x0000000000017941 */ /* 0x000fea0003800000 */
.L_x_996:
        /* <DEDUP_REMOVED lines=10> */
.L_x_999:
[----:B------:R-:W-:Y:S05]  /*31d10*/  BSYNC B1 ;  /* 0x0000000000017941 */ /* 0x000fea0003800000 */
.L_x_998:
        /* <DEDUP_REMOVED lines=10> */
.L_x_1001:
[----:B------:R-:W-:Y:S05]  /*31dc0*/  BSYNC B1 ;  /* 0x0000000000017941 */ /* 0x000fea0003800000 */
.L_x_1000:
        /* <DEDUP_REMOVED lines=10> */
.L_x_1003:
[----:B------:R-:W-:Y:S05]  /*31e70*/  BSYNC B1 ;  /* 0x0000000000017941 */ /* 0x000fea0003800000 */
.L_x_1002:
        /* <DEDUP_REMOVED lines=10> */
.L_x_1005:
[----:B------:R-:W-:Y:S05]  /*31f20*/  BSYNC B1 ;  /* 0x0000000000017941 */ /* 0x000fea0003800000 */
.L_x_1004:
        /* <DEDUP_REMOVED lines=10> */
.L_x_1007:
[----:B------:R-:W-:Y:S05]  /*31fd0*/  BSYNC B1 ;  /* 0x0000000000017941 */ /* 0x000fea0003800000 */
.L_x_1006:
        /* <DEDUP_REMOVED lines=10> */
.L_x_1009:
[----:B------:R-:W-:Y:S05]  /*32080*/  BSYNC B1 ;  /* 0x0000000000017941 */ /* 0x000fea0003800000 */
.L_x_1008:
        /* <DEDUP_REMOVED lines=10> */
.L_x_1011:
[----:B------:R-:W-:Y:S05]  /*32130*/  BSYNC B1 ;  /* 0x0000000000017941 */ /* 0x000fea0003800000 */
.L_x_1010:
        /* <DEDUP_REMOVED lines=10> */
.L_x_1013:
[----:B------:R-:W-:Y:S05]  /*321e0*/  BSYNC B1 ;  /* 0x0000000000017941 */ /* 0x000fea0003800000 */
.L_x_1012:
        /* <DEDUP_REMOVED lines=10> */
.L_x_1015:
[----:B------:R-:W-:Y:S05]  /*32290*/  BSYNC B1 ;  /* 0x0000000000017941 */ /* 0x000fea0003800000 */
.L_x_1014:
        /* <DEDUP_REMOVED lines=10> */
.L_x_1017:
[----:B------:R-:W-:Y:S05]  /*32340*/  BSYNC B1 ;  /* 0x0000000000017941 */ /* 0x000fea0003800000 */
.L_x_1016:
        /* <DEDUP_REMOVED lines=10> */
.L_x_1019:
[----:B------:R-:W-:Y:S05]  /*323f0*/  BSYNC B1 ;  /* 0x0000000000017941 */ /* 0x000fea0003800000 */
.L_x_1018:
        /* <DEDUP_REMOVED lines=10> */
.L_x_1021:
[----:B------:R-:W-:Y:S05]  /*324a0*/  BSYNC B1 ;  /* 0x0000000000017941 */ /* 0x000fea0003800000 */
.L_x_1020:
        /* <DEDUP_REMOVED lines=10> */
.L_x_1023:
[----:B------:R-:W-:Y:S05]  /*32550*/  BSYNC B1 ;  /* 0x0000000000017941 */ /* 0x000fea0003800000 */
.L_x_1022:
[----:B-----5:R-:W-:Y:S01]  /*32560*/  HADD2.F32 R3, -RZ, R19.H0_H0 ;  /* 0x20000013ff037230 */ /* 0x020fe20000004100 */
[----:B------:R-:W-:Y:S04]  /*32570*/  BSSY B1, `(.L_x_1024) ;  /* 0x0000008000017945 */ /* 0x000fe80003800000 */
[----:B------:R-:W-:-:S04]  /*32580*/  FMUL R4, R3, R16 ;  /* 0x0000001003047220 */ /* 0x000fc80000400000 */
[----:B------:R-:W-:-:S05]  /*32590*/  FFMA R4, R139, R2, R4 ;  /* 0x000000028b047223 */ /* 0x000fca0000000004 */
[----:B------:R-:W-:-:S05]  /*325a0*/  F2FP.F16.F32.PACK_AB R4, RZ, R4 ;  /* 0x00000004ff04723e */ /* 0x000fca00000000ff */
[----:B------:R0:W-:Y:S01]  /*325b0*/  @P5 STG.E.U16 desc[UR36][R22.64+0x3c2], R4 ;  /* 0x0003c20416005986 */ /* 0x0001e2000c101524 */
[----:B------:R-:W-:-:S13]  /*325c0*/  ISETP.GT.AND P5, PT, R0, 0x80, P6 ;  /* 0x000000800000780c */ /* 0x000fda00037a4270 */
[----:B0-----:R-:W-:Y:S05]  /*325d0*/  @!P5 BRA `(.L_x_1025) ;  /* 0x000000000004d947 */ /* 0x001fea0003800000 */
[----:B------:R0:W5:Y:S02]  /*325e0*/  LDG.E.LTC128B.U16 R19, desc[UR36][R10.64+0x3d0] ;  /* 0x0003d0240a137981 */ /* 0x000164000c1e1520 */
.L_x_1025:
[----:B------:R-:W-:Y:S05]  /*325f0*/  BSYNC B1 ;  /* 0x0000000000017941 */ /* 0x000fea0003800000 */
.L_x_1024:
        /* <DEDUP_REMOVED lines=9> */
.L_x_1027:
[----:B------:R-:W-:Y:S05]  /*32690*/  BSYNC B1 ;  /* 0x0000000000017941 */ /* 0x000fea0003800000 */
.L_x_1026:
        /* <DEDUP_REMOVED lines=9> */
.L_x_1029:
[----:B------:R-:W-:Y:S05]  /*32730*/  BSYNC B1 ;  /* 0x0000000000017941 */ /* 0x000fea0003800000 */
.L_x_1028:
[----:B-----5:R-:W-:Y:S01]  /*32740*/  HADD2.F32 R3, -RZ, R19.H0_H0 ;  /* 0x20000013ff037230 */ /* 0x020fe20000004100 */
[----:B------:R-:W-:Y:S01]  /*32750*/  ISETP.GT.AND P4, PT, R0, 0x88, P4 ;  /* 0x000000880000780c */ /* 0x000fe20002784270 */
[----:B------:R-:W-:Y:S03]  /*32760*/  BSSY B1, `(.L_x_1030) ;  /* 0x0000007000017945 */ /* 0x000fe60003800000 */
[----:B------:R-:W-:-:S04]  /*32770*/  FMUL R3, R3, R16 ;  /* 0x0000001003037220 */ /* 0x000fc80000400000 */
[----:B------:R-:W-:-:S05]  /*32780*/  FFMA R3, R142, R2, R3 ;  /* 0x000000028e037223 */ /* 0x000fca0000000003 */
[----:B------:R-:W-:-:S05]  /*32790*/  F2FP.F16.F32.PACK_AB R3, RZ, R3 ;  /* 0x00000003ff03723e */ /* 0x000fca00000000ff */
[----:B------:R0:W-:Y:S01]  /*327a0*/  @P5 STG.E.U16 desc[UR36][R22.64+0x3d0], R3 ;  /* 0x0003d00316005986 */ /* 0x0001e2000c101524 */
[----:B------:R-:W-:Y:S05]  /*327b0*/  @!P4 BRA `(.L_x_1031) ;  /* 0x000000000004c947 */ /* 0x000fea0003800000 */
[----:B------:R0:W5:Y:S02]  /*327c0*/  LDG.E.LTC128B.U16 R19, desc[UR36][R8.64+0x3d2] ;  /* 0x0003d22408137981 */ /* 0x000164000c1e1520 */
.L_x_1031:
[----:B------:R-:W-:Y:S05]  /*327d0*/  BSYNC B1 ;  /* 0x0000000000017941 */ /* 0x000fea0003800000 */
.L_x_1030:
[----:B0----5:R-:W-:Y:S01]  /*327e0*/  HADD2.F32 R3, -RZ, R19.H0_H0 ;  /* 0x20000013ff037230 */ /* 0x021fe20000004100 */
        /* <DEDUP_REMOVED lines=8> */
.L_x_1033:
[----:B------:R-:W-:Y:S05]  /*32870*/  BSYNC B1 ;  /* 0x0000000000017941 */ /* 0x000fea0003800000 */
.L_x_1032:
        /* <DEDUP_REMOVED lines=9> */
.L_x_1035:
[----:B------:R-:W-:Y:S05]  /*32910*/  BSYNC B1 ;  /* 0x0000000000017941 */ /* 0x000fea0003800000 */
.L_x_1034:
        /* <DEDUP_REMOVED lines=9> */
.L_x_1037:
[----:B------:R-:W-:Y:S05]  /*329b0*/  BSYNC B1 ;  /* 0x0000000000017941 */ /* 0x000fea0003800000 */
.L_x_1036:
        /* <DEDUP_REMOVED lines=9> */
.L_x_1039:
[----:B------:R-:W-:Y:S05]  /*32a50*/  BSYNC B1 ;  /* 0x0000000000017941 */ /* 0x000fea0003800000 */
.L_x_1038:
        /* <DEDUP_REMOVED lines=9> */
.L_x_1041:
[----:B------:R-:W-:Y:S05]  /*32af0*/  BSYNC B1 ;  /* 0x0000000000017941 */ /* 0x000fea0003800000 */
.L_x_1040:
        /* <DEDUP_REMOVED lines=9> */
.L_x_1043:
[----:B------:R-:W-:Y:S05]  /*32b90*/  BSYNC B1 ;  /* 0x0000000000017941 */ /* 0x000fea0003800000 */
.L_x_1042:
        /* <DEDUP_REMOVED lines=9> */
.L_x_1045:
[----:B------:R-:W-:Y:S05]  /*32c30*/  BSYNC B1 ;  /* 0x0000000000017941 */ /* 0x000fea0003800000 */
.L_x_1044:
        /* <DEDUP_REMOVED lines=9> */
.L_x_1047:
[----:B------:R-:W-:Y:S05]  /*32cd0*/  BSYNC B1 ;  /* 0x0000000000017941 */ /* 0x000fea0003800000 */
.L_x_1046:
[----:B------:R-:W-:Y:S05]  /*32ce0*/  @!P0 BRA `(.L_x_1048) ;  /* 0x000000b000f48947 */ /* 0x000fea0003800000 */
[----:B-----5:R-:W-:-:S05]  /*32cf0*/  HADD2.F32 R19, -RZ, R19.H0_H0 ;  /* 0x20000013ff137230 */ /* 0x020fca0000004100 */
[----:B------:R-:W-:-:S04]  /*32d00*/  FMUL R0, R19, R16 ;  /* 0x0000001013007220 */ /* 0x000fc80000400000 */
[----:B------:R-:W-:-:S05]  /*32d10*/  FFMA R0, R151, R2, R0 ;  /* 0x0000000297007223 */ /* 0x000fca0000000000 */
[----:B------:R-:W-:-:S05]  /*32d20*/  F2FP.F16.F32.PACK_AB R0, RZ, R0 ;  /* 0x00000000ff00723e */ /* 0x000fca00000000ff */
[----:B------:R0:W-:Y:S01]  /*32d30*/  STG.E.U16 desc[UR36][R22.64+0x3f2], R0 ;  /* 0x0003f20016007986 */ /* 0x0001e2000c101524 */
[----:B------:R-:W-:Y:S05]  /*32d40*/  BRA `(.L_x_1048) ;  /* 0x000000b000dc7947 */ /* 0x000fea0003800000 */
.L_x_29:
[----:B------:R-:W2:Y:S01]  /*32d50*/  LDL.LU R154, [R1+0x404] ;  /* 0x00040400019a7983 */ /* 0x000ea20000300800 */
[----:B------:R-:W-:-:S03]  /*32d60*/  ULDC.64 UR4, c[0x0][0x5c0] ;  /* 0x0001700000047ab9 */ /* 0x000fc60000000a00 */
[----:B------:R-:W3:Y:S04]  /*32d70*/  LDL.LU R153, [R1+0x408] ;  /* 0x0004080001997983 */ /* 0x000ee80000300800 */
[----:B------:R-:W4:Y:S04]  /*32d80*/  LDL.LU R152, [R1+0x48c] ;  /* 0x00048c0001987983 */ /* 0x000f280000300800 */
[----:B------:R-:W5:Y:S04]  /*32d90*/  LDL.LU R23, [R1+0x490] ;  /* 0x0004900001177983 */ /* 0x000f680000300800 */
[----:B------:R-:W5:Y:S04]  /*32da0*/  LDL.LU R9, [R1+0x494] ;  /* 0x0004940001097983 */ /* 0x000f680000300800 */
[----:B------:R-:W4:Y:S04]  /*32db0*/  LDL.LU R10, [R1+0x498] ;  /* 0x00049800010a7983 */ /* 0x000f280000300800 */
[----:B------:R-:W5:Y:S04]  /*32dc0*/  LDL.LU R11, [R1+0x49c] ;  /* 0x00049c00010b7983 */ /* 0x000f680000300800 */
        /* <DEDUP_REMOVED lines=84> */
[----:B------:R-:W5:Y:S01]  /*33310*/  LDL.LU R13, [R1+0x5fc] ;  /* 0x0005fc00010d7983 */ /* 0x000f620000300800 */
[----:B------:R-:W-:-:S03]  /*33320*/  LEA R4, P0, R6, UR4, 0x1 ;  /* 0x0000000406047c11 */ /* 0x000fc6000f8008ff */
[----:B------:R-:W2:Y:S01]  /*33330*/  LDL.LU R7, [R1+0x400] ;  /* 0x0004000001077983 */ /* 0x000ea20000300800 */
[----:B------:R-:W-:Y:S02]  /*33340*/  LEA.HI.X R5, R6, UR5, R14, 0x1, P0 ;  /* 0x0000000506057c11 */ /* 0x000fe400080f0c0e */
[----:B------:R-:W-:Y:S01]  /*33350*/  ISETP.GT.AND P2, PT, R3, 0x1, PT ;  /* 0x000000010300780c */ /* 0x000fe20003f44270 */
[----:B------:R-:W5:Y:S03]  /*33360*/  LDL.LU R14, [R1+0x4ac] ;  /* 0x0004ac00010e7983 */ /* 0x000f660000300800 */
[----:B------:R-:W-:Y:S01]  /*33370*/  ISETP.GT.AND P0, PT, R0, RZ, P2 ;  /* 0x000000ff0000720c */ /* 0x000fe20001704270 */
[----:B--2---:R-:W-:-:S05]  /*33380*/  FMUL R6, R7, R2 ;  /* 0x0000000207067220 */ /* 0x004fca0000400000 */
[----:B------:R-:W-:-:S05]  /*33390*/  F2FP.F16.F32.PACK_AB R6, RZ, R6 ;  /* 0x00000006ff06723e */ /* 0x000fca00000000ff */
[----:B------:R0:W-:Y:S01]  /*333a0*/  @P1 STG.E.U16 desc[UR36][R4.64], R6 ;  /* 0x0000000604001986 */ /* 0x0001e2000c101524 */
[-C--:B---3--:R-:W-:Y:S01]  /*333b0*/  FMUL R7, R153, R2.reuse ;  /* 0x0000000299077220 */ /* 0x088fe20000400000 */
[----:B------:R-:W-:Y:S01]  /*333c0*/  IMAD.SHL.U32 R153, R20, 0x10, RZ ;  /* 0x0000001014997824 */ /* 0x000fe200078e00ff */
[----:B------:R-:W-:Y:S01]  /*333d0*/  ISETP.GT.AND P1, PT, R0, 0x8, P5 ;  /* 0x000000080000780c */ /* 0x000fe20002f24270 */
[----:B0-----:R-:W-:-:S05]  /*333e0*/  FMUL R6, R154, R2 ;  /* 0x000000029a067220 */ /* 0x001fca0000400000 */
[----:B------:R-:W-:Y:S02]  /*333f0*/  F2FP.F16.F32.PACK_AB R6, RZ, R6 ;  /* 0x00000006ff06723e */ /* 0x000fe400000000ff */
[----:B------:R-:W-:Y:S02]  /*33400*/  F2FP.F16.F32.PACK_AB R7, RZ, R7 ;  /* 0x00000007ff07723e */ /* 0x000fe400000000ff */
[----:B------:R-:W-:Y:S01]  /*33410*/  SHF.L.U64.HI R154, R20, 0x4, R21 ;  /* 0x00000004149a7819 */ /* 0x000fe20000010215 */
[----:B------:R0:W-:Y:S01]  /*33420*/  @P0 STG.E.U16 desc[UR36][R4.64+0x2], R6 ;  /* 0x0000020604000986 */ /* 0x0001e2000c101524 */
[----:B------:R-:W-:Y:S02]  /*33430*/  PRMT R8, R7, 0x7610, R8 ;  /* 0x0000761007087816 */ /* 0x000fe40000000008 */
[----:B0-----:R-:W-:-:S04]  /*33440*/  IADD3 R6, P0, R153, R4, RZ ;  /* 0x0000000499067210 */ /* 0x001fc80007f1e0ff */
[----:B------:R-:W-:-:S05]  /*33450*/  IADD3.X R7, R154, R5, RZ, P0, !PT ;  /* 0x000000059a077210 */ /* 0x000fca00007fe4ff */
[----:B------:R0:W-:Y:S04]  /*33460*/  @P1 STG.E.U16 desc[UR36][R6.64], R8 ;  /* 0x0000000806001986 */ /* 0x0001e8000c101524 */
[----:B0-----:R-:W2:Y:S01]  /*33470*/  LDL.LU R8, [R1+0x40c] ;  /* 0x00040c0001087983 */ /* 0x001ea20000300800 */
[----:B------:R-:W-:Y:S01]  /*33480*/  ISETP.GT.AND P0, PT, R0, 0x8, P2 ;  /* 0x000000080000780c */ /* 0x000fe20001704270 */
[----:B--2---:R-:W-:-:S05]  /*33490*/  FMUL R8, R8, R2 ;  /* 0x0000000208087220 */ /* 0x004fca0000400000 */
[----:B------:R-:W-:-:S07]  /*334a0*/  F2FP.F16.F32.PACK_AB R8, RZ, R8 ;  /* 0x00000008ff08723e */ /* 0x000fce00000000ff */
[----:B------:R0:W-:Y:S04]  /*334b0*/  @P0 STG.E.U16 desc[UR36][R6.64+0x2], R8 ;  /* 0x0000020806000986 */ /* 0x0001e8000c101524 */
[----:B0-----:R-:W2:Y:S01]  /*334c0*/  LDL.LU R8, [R1+0x410] ;  /* 0x0004100001087983 */ /* 0x001ea20000300800 */
[----:B------:R-:W-:-:S04]  /*334d0*/  ISETP.GT.AND P2, PT, R3, 0x8, PT ;  /* 0x000000080300780c */ /* 0x000fc80003f44270 */
[----:B------:R-:W-:Y:S01]  /*334e0*/  ISETP.GT.AND P0, PT, R0, RZ, P2 ;  /* 0x000000ff0000720c */ /* 0x000fe20001704270 */
        /* <DEDUP_REMOVED lines=10> */
[----:B------:R-:W-:Y:S01]  /*33590*/  ISETP.GT.AND P0, PT, R0, 0x8, P2 ;  /* 0x000000080000780c */ /* 0x000fe20001704270 */
        /* <DEDUP_REMOVED lines=153> */
[----:B------:R-:W-:Y:S02]  /*33f30*/  ISETP.GT.AND P0, PT, R0, 0x8, P2 ;  /* 0x000000080000780c */ /* 0x000fe40001704270 */
[----:B------:R-:W-:Y:S01]  /*33f40*/  ISETP.GT.AND P2, PT, R3, 0x48, PT ;  /* 0x000000480300780c */ /* 0x000fe20003f44270 */
[----:B----4-:R-:W-:-:S05]  /*33f50*/  FMUL R10, R10, R2 ;  /* 0x000000020a0a7220 */ /* 0x010fca0000400000 */
[----:B------:R-:W-:Y:S01]  /*33f60*/  F2FP.F16.F32.PACK_AB R10, RZ, R10 ;  /* 0x0000000aff0a723e */ /* 0x000fe200000000ff */
[----:B--2---:R-:W-:-:S05]  /*33f70*/  FMUL R8, R8, R2 ;  /* 0x0000000208087220 */ /* 0x004fca0000400000 */
[----:B------:R-:W-:-:S05]  /*33f80*/  F2FP.F16.F32.PACK_AB R8, RZ, R8 ;  /* 0x00000008ff08723e */ /* 0x000fca00000000ff */
[----:B------:R0:W-:Y:S01]  /*33f90*/  @P0 STG.E.U16 desc[UR36][R6.64+0x80], R8 ;  /* 0x0000800806000986 */ /* 0x0001e2000c101524 */
[----:B------:R-:W-:Y:S01]  /*33fa0*/  ISETP.GT.AND P0, PT, R0, 0x8, P1 ;  /* 0x000000080000780c */ /* 0x000fe20000f04270 */
[----:B0-----:R-:W-:-:S05]  /*33fb0*/  FMUL R8, R152, R2 ;  /* 0x0000000298087220 */ /* 0x001fca0000400000 */
[----:B------:R-:W-:Y:S02]  /*33fc0*/  F2FP.F16.F32.PACK_AB R8, RZ, R8 ;  /* 0x00000008ff08723e */ /* 0x000fe400000000ff */
[----:B------:R-:W-:-:S05]  /*33fd0*/  SHF.L.U64.HI R152, R20, 0x8, R21 ;  /* 0x0000000814987819 */ /* 0x000fca0000010215 */
[----:B------:R5:W-:Y:S02]  /*33fe0*/  @P0 STG.E.U16 desc[UR36][R6.64+0x82], R8 ;  /* 0x0000820806000986 */ /* 0x000be4000c101524 */
[----:B-----5:R-:W-:Y:S01]  /*33ff0*/  FMUL R8, R23, R2 ;  /* 0x0000000217087220 */ /* 0x020fe20000400000 */
[----:B------:R-:W-:Y:S02]  /*34000*/  IMAD.SHL.U32 R23, R20, 0x100, RZ ;  /* 0x0000010014177824 */ /* 0x000fe400078e00ff */
[----:B------:R-:W2:Y:S04]  /*34010*/  LDL.LU R20, [R1+0x4a4] ;  /* 0x0004a40001147983 */ /* 0x000ea80000300800 */
[----:B------:R-:W3:Y:S01]  /*34020*/  LDL.LU R21, [R1+0x4a8] ;  /* 0x0004a80001157983 */ /* 0x000ee20000300800 */
[----:B------:R-:W-:-:S02]  /*34030*/  ISETP.GT.AND P0, PT, R0, RZ, P2 ;  /* 0x000000ff0000720c */ /* 0x000fc40001704270 */
[----:B------:R-:W-:Y:S02]  /*34040*/  F2FP.F16.F32.PACK_AB R8, RZ, R8 ;  /* 0x00000008ff08723e */ /* 0x000fe400000000ff */
[----:B------:R-:W-:-:S09]  /*34050*/  ISETP.GT.AND P1, PT, R3, 0x49, PT ;  /* 0x000000490300780c */ /* 0x000fd20003f24270 */
[----:B------:R0:W-:Y:S01]  /*34060*/  @P0 STG.E.U16 desc[UR36][R4.64+0x90], R8 ;  /* 0x0000900804000986 */ /* 0x0001e2000c101524 */
[----:B------:R-:W-:Y:S01]  /*34070*/  ISETP.GT.AND P0, PT, R0, RZ, P1 ;  /* 0x000000ff0000720c */ /* 0x000fe20000f04270 */
[----:B0-----:R-:W-:-:S05]  /*34080*/  FMUL R8, R9, R2 ;  /* 0x0000000209087220 */ /* 0x001fca0000400000 */
[----:B------:R-:W-:-:S07]  /*34090*/  F2FP.F16.F32.PACK_AB R8, RZ, R8 ;  /* 0x00000008ff08723e */ /* 0x000fce00000000ff */
[----:B------:R0:W-:Y:S02]  /*340a0*/  @P0 STG.E.U16 desc[UR36][R4.64+0x92], R8 ;  /* 0x0000920804000986 */ /* 0x0001e4000c101524 */
[----:B0-----:R-:W-:-:S05]  /*340b0*/  IADD3 R8, P0, R23, R4, RZ ;  /* 0x0000000417087210 */ /* 0x001fca0007f1e0ff */
[----:B------:R-:W-:Y:S01]  /*340c0*/  IMAD.X R9, R152, 0x1, R5, P0 ;  /* 0x0000000198097824 */ /* 0x000fe200000e0605 */
[----:B------:R-:W-:-:S13]  /*340d0*/  ISETP.GT.AND P0, PT, R0, 0x8, P2 ;  /* 0x000000080000780c */ /* 0x000fda0001704270 */
[----:B------:R0:W-:Y:S01]  /*340e0*/  @P0 STG.E.U16 desc[UR36][R6.64+0x90], R10 ;  /* 0x0000900a06000986 */ /* 0x0001e2000c101524 */
[----:B------:R-:W-:Y:S01]  /*340f0*/  ISETP.GT.AND P0, PT, R0, 0x8, P1 ;  /* 0x000000080000780c */ /* 0x000fe20000f04270 */
[----:B0-----:R-:W-:-:S05]  /*34100*/  FMUL R10, R11, R2 ;  /* 0x000000020b0a7220 */ /* 0x001fca0000400000 */
[----:B------:R-:W-:Y:S02]  /*34110*/  F2FP.F16.F32.PACK_AB R10, RZ, R10 ;  /* 0x0000000aff0a723e */ /* 0x000fe400000000ff */
[----:B------:R-:W-:-:S05]  /*34120*/  ISETP.GT.AND P2, PT, R3, 0x50, PT ;  /* 0x000000500300780c */ /* 0x000fca0003f44270 */
[----:B------:R0:W-:Y:S01]  /*34130*/  @P0 STG.E.U16 desc[UR36][R6.64+0x92], R10 ;  /* 0x0000920a06000986 */ /* 0x0001e2000c101524 */
[----:B------:R-:W-:Y:S01]  /*34140*/  FMUL R12, R12, R2 ;  /* 0x000000020c0c7220 */ /* 0x000fe20000400000 */
[----:B0-----:R-:W-:-:S05]  /*34150*/  IADD3 R10, P0, R153, R8, RZ ;  /* 0x00000008990a7210 */ /* 0x001fca0007f1e0ff */
[----:B------:R-:W-:Y:S01]  /*34160*/  IMAD.X R11, R154, 0x1, R9, P0 ;  /* 0x000000019a0b7824 */ /* 0x000fe200000e0609 */
[----:B------:R-:W-:Y:S02]  /*34170*/  ISETP.GT.AND P0, PT, R0, RZ, P2 ;  /* 0x000000ff0000720c */ /* 0x000fe40001704270 */
[----:B------:R-:W-:Y:S02]  /*34180*/  F2FP.F16.F32.PACK_AB R12, RZ, R12 ;  /* 0x0000000cff0c723e */ /* 0x000fe400000000ff */
[----:B------:R-:W-:-:S09]  /*34190*/  ISETP.GT.AND P1, PT, R3, 0x51, PT ;  /* 0x000000510300780c */ /* 0x000fd20003f24270 */
[----:B------:R2:W-:Y:S01]  /*341a0*/  @P0 STG.E.U16 desc[UR36][R4.64+0xa0], R12 ;  /* 0x0000a00c04000986 */ /* 0x0005e2000c101524 */
[----:B------:R-:W-:Y:S01]  /*341b0*/  ISETP.GT.AND P0, PT, R0, RZ, P1 ;  /* 0x000000ff0000720c */ /* 0x000fe20000f04270 */
[----:B--2---:R-:W-:Y:S01]  /*341c0*/  FMUL R12, R20, R2 ;  /* 0x00000002140c7220 */ /* 0x004fe20000400000 */
[----:B------:R-:W-:Y:S01]  /*341d0*/  ISETP.GT.AND P4, PT, R3, 0xe9, PT ;  /* 0x000000e90300780c */ /* 0x000fe20003f84270 */
[----:B------:R-:W2:Y:S03]  /*341e0*/  LDL.LU R20, [R1+0x2a4] ;  /* 0x0002a40001147983 */ /* 0x000ea60000300800 */
[----:B------:R-:W-:-:S07]  /*341f0*/  F2FP.F16.F32.PACK_AB R12, RZ, R12 ;  /* 0x0000000cff0c723e */ /* 0x000fce00000000ff */
[----:B------:R3:W-:Y:S01]  /*34200*/  @P0 STG.E.U16 desc[UR36][R4.64+0xa2], R12 ;  /* 0x0000a20c04000986 */ /* 0x0007e2000c101524 */
[----:B------:R-:W-:Y:S01]  /*34210*/  ISETP.GT.AND P0, PT, R0, 0x8, P2 ;  /* 0x000000080000780c */ /* 0x000fe20001704270 */
[----:B---3--:R-:W-:Y:S01]  /*34220*/  FMUL R12, R21, R2 ;  /* 0x00000002150c7220 */ /* 0x008fe20000400000 */
[----:B------:R-:W-:Y:S01]  /*34230*/  ISETP.GT.AND P2, PT, R3, 0x58, PT ;  /* 0x000000580300780c */ /* 0x000fe20003f44270 */
[----:B------:R-:W3:Y:S03]  /*34240*/  LDL.LU R21, [R1+0x2a8] ;  /* 0x0002a80001157983 */ /* 0x000ee60000300800 */
[----:B------:R-:W-:-:S07]  /*34250*/  F2FP.F16.F32.PACK_AB R12, RZ, R12 ;  /* 0x0000000cff0c723e */ /* 0x000fce00000000ff */
[----:B------:R0:W-:Y:S01]  /*34260*/  @P0 STG.E.U16 desc[UR36][R6.64+0xa0], R12 ;  /* 0x0000a00c06000986 */ /* 0x0001e2000c101524 */
[----:B------:R-:W-:Y:S01]  /*34270*/  ISETP.GT.AND P0, PT, R0, 0x8, P1 ;  /* 0x000000080000780c */ /* 0x000fe20000f04270 */
[----:B0-----:R-:W-:Y:S01]  /*34280*/  FMUL R12, R14, R2 ;  /* 0x000000020e0c7220 */ /* 0x001fe20000400000 */
[----:B------:R-:W-:Y:S01]  /*34290*/  ISETP.GT.AND P1, PT, R3, 0x59, PT ;  /* 0x000000590300780c */ /* 0x000fe20003f24270 */
[----:B------:R-:W4:Y:S03]  /*342a0*/  LDL.LU R14, [R1+0x2ac] ;  /* 0x0002ac00010e7983 */ /* 0x000f260000300800 */
[----:B------:R-:W-:-:S07]  /*342b0*/  F2FP.F16.F32.PACK_AB R12, RZ, R12 ;  /* 0x0000000cff0c723e */ /* 0x000fce00000000ff */
[----:B------:R0:W-:Y:S01]  /*342c0*/  @P0 STG.E.U16 desc[UR36][R6.64+0xa2], R12 ;  /* 0x0000a20c06000986 */ /* 0x0001e2000c101524 */
[----:B------:R-:W-:Y:S01]  /*342d0*/  ISETP.GT.AND P0, PT, R0, RZ, P2 ;  /* 0x000000ff0000720c */ /* 0x000fe20001704270 */
[----:B0-----:R-:W-:Y:S01]  /*342e0*/  FMUL R12, R235, R2 ;  /* 0x00000002eb0c7220 */ /* 0x001fe20000400000 */
[----:B------:R-:W-:Y:S01]  /*342f0*/  ISETP.GT.AND P3, PT, R3, 0xf1, PT ;  /* 0x000000f10300780c */ /* 0x000fe20003f64270 */
[----:B------:R-:W5:Y:S03]  /*34300*/  LDL.LU R235, [R1+0x2b0] ;  /* 0x0002b00001eb7983 */ /* 0x000f660000300800 */
[----:B------:R-:W-:-:S07]  /*34310*/  F2FP.F16.F32.PACK_AB R12, RZ, R12 ;  /* 0x0000000cff0c723e */ /* 0x000fce00000000ff */
[----:B------:R0:W-:Y:S01]  /*34320*/  @P0 STG.E.U16 desc[UR36][R4.64+0xb0], R12 ;  /* 0x0000b00c04000986 */ /* 0x0001e2000c101524 */
[----:B------:R-:W-:Y:S01]  /*34330*/  ISETP.GT.AND P0, PT, R0, RZ, P1 ;  /* 0x000000ff0000720c */ /* 0x000fe20000f04270 */
[----:B0-----:R-:W-:Y:S02]  /*34340*/  FMUL R12, R234, R2 ;  /* 0x00000002ea0c7220 */ /* 0x001fe40000400000 */
[----:B------:R-:W5:Y:S03]  /*34350*/  LDL.LU R234, [R1+0x2b4] ;  /* 0x0002b40001ea7983 */ /* 0x000f660000300800 */
[----:B------:R-:W-:-:S07]  /*34360*/  F2FP.F16.F32.PACK_AB R12, RZ, R12 ;  /* 0x0000000cff0c723e */ /* 0x000fce00000000ff */
[----:B------:R0:W-:Y:S01]  /*34370*/  @P0 STG.E.U16 desc[UR36][R4.64+0xb2], R12 ;  /* 0x0000b20c04000986 */ /* 0x0001e2000c101524 */
[----:B------:R-:W-:Y:S01]  /*34380*/  ISETP.GT.AND P0, PT, R0, 0x8, P2 ;  /* 0x000000080000780c */ /* 0x000fe20001704270 */
[----:B0-----:R-:W-:Y:S01]  /*34390*/  FMUL R12, R233, R2 ;  /* 0x00000002e90c7220 */ /* 0x001fe20000400000 */
[----:B------:R-:W-:Y:S01]  /*343a0*/  ISETP.GT.AND P2, PT, R3, 0x60, PT ;  /* 0x000000600300780c */ /* 0x000fe20003f44270 */
        /* <DEDUP_REMOVED lines=377> */
[----:B------:R-:W-:Y:S02]  /*35b40*/  ISETP.GT.AND P0, PT, R0, 0x8, P1 ;  /* 0x000000080000780c */ /* 0x000fe40000f04270 */
[----:B------:R-:W-:Y:S01]  /*35b50*/  ISETP.GT.AND P1, PT, R3, 0xe8, PT ;  /* 0x000000e80300780c */ /* 0x000fe20003f24270 */
[----:B0-----:R-:W-:Y:S02]  /*35b60*/  FMUL R12, R163, R2 ;  /* 0x00000002a30c7220 */ /* 0x001fe40000400000 */
[----:B------:R-:W5:Y:S03]  /*35b70*/  LDL.LU R163, [R1+0x3cc] ;  /* 0x0003cc0001a37983 */ /* 0x000f660000300800 */
[----:B------:R-:W-:-:S05]  /*35b80*/  F2FP.F16.F32.PACK_AB R12, RZ, R12 ;  /* 0x0000000cff0c723e */ /* 0x000fca00000000ff */
        /* <DEDUP_REMOVED lines=12> */
[----:B0-----:R-:W-:-:S05]  /*35c50*/  FMUL R12, R160, R2 ;  /* 0x00000002a00c7220 */ /* 0x001fca0000400000 */
[----:B------:R-:W-:-:S07]  /*35c60*/  F2FP.F16.F32.PACK_AB R12, RZ, R12 ;  /* 0x0000000cff0c723e */ /* 0x000fce00000000ff */
[----:B------:R0:W-:Y:S01]  /*35c70*/  @P0 STG.E.U16 desc[UR36][R6.64+0x1d0], R12 ;  /* 0x0001d00c06000986 */ /* 0x0001e2000c101524 */
[----:B------:R-:W-:Y:S01]  /*35c80*/  ISETP.GT.AND P0, PT, R0, 0x8, P4 ;  /* 0x000000080000780c */ /* 0x000fe20002704270 */
[----:B0-----:R-:W-:-:S05]  /*35c90*/  FMUL R12, R159, R2 ;  /* 0x000000029f0c7220 */ /* 0x001fca0000400000 */
[----:B------:R-:W-:-:S07]  /*35ca0*/  F2FP.F16.F32.PACK_AB R12, RZ, R12 ;  /* 0x0000000cff0c723e */ /* 0x000fce00000000ff */
[----:B------:R0:W-:Y:S01]  /*35cb0*/  @P0 STG.E.U16 desc[UR36][R6.64+0x1d2], R12 ;  /* 0x0001d20c06000986 */ /* 0x0001e2000c101524 */
[----:B------:R-:W-:Y:S01]  /*35cc0*/  ISETP.GT.AND P0, PT, R0, RZ, P2 ;  /* 0x000000ff0000720c */ /* 0x000fe20001704270 */
[----:B0-----:R-:W-:-:S05]  /*35cd0*/  FMUL R12, R158, R2 ;  /* 0x000000029e0c7220 */ /* 0x001fca0000400000 */
[----:B------:R-:W-:-:S07]  /*35ce0*/  F2FP.F16.F32.PACK_AB R12, RZ, R12 ;  /* 0x0000000cff0c723e */ /* 0x000fce00000000ff */
[----:B------:R0:W-:Y:S01]  /*35cf0*/  @P0 STG.E.U16 desc[UR36][R4.64+0x1e0], R12 ;  /* 0x0001e00c04000986 */ /* 0x0001e2000c101524 */
[----:B------:R-:W-:Y:S01]  /*35d00*/  ISETP.GT.AND P0, PT, R0, RZ, P3 ;  /* 0x000000ff0000720c */ /* 0x000fe20001f04270 */
[----:B0-----:R-:W-:-:S05]  /*35d10*/  FMUL R12, R157, R2 ;  /* 0x000000029d0c7220 */ /* 0x001fca0000400000 */
        /* <DEDUP_REMOVED lines=10> */
[----:B------:R-:W-:-:S04]  /*35dc0*/  ISETP.GT.AND P0, PT, R3, 0xf8, PT ;  /* 0x000000f80300780c */ /* 0x000fc80003f04270 */
[----:B------:R-:W-:Y:S01]  /*35dd0*/  ISETP.GT.AND P1, PT, R0, RZ, P0 ;  /* 0x000000ff0000720c */ /* 0x000fe20000724270 */
        /* <DEDUP_REMOVED lines=13> */
[----:B0-----:R-:W-:Y:S02]  /*35eb0*/  FMUL R12, R13, R2 ;  /* 0x000000020d0c7220 */ /* 0x001fe40000400000 */
[----:B------:R-:W5:Y:S04]  /*35ec0*/  LDL.LU R13, [R1+0x3d8] ;  /* 0x0003d800010d7983 */ /* 0x000f680000300800 */
[----:B------:R-:W5:Y:S01]  /*35ed0*/  LDL.LU R160, [R1+0x3dc] ;  /* 0x0003dc0001a07983 */ /* 0x000f620000300800 */
[----:B------:R-:W-:-:S03]  /*35ee0*/  F2FP.F16.F32.PACK_AB R12, RZ, R12 ;  /* 0x0000000cff0c723e */ /* 0x000fc600000000ff */
        /* <DEDUP_REMOVED lines=240> */
[----:B------:R-:W-:Y:S02]  /*36df0*/  ISETP.GT.AND P5, PT, R0, 0x80, P6 ;  /* 0x000000800000780c */ /* 0x000fe400037a4270 */
[----:B------:R-:W-:Y:S01]  /*36e00*/  ISETP.GT.AND P6, PT, R3, 0x51, PT ;  /* 0x000000510300780c */ /* 0x000fe20003fc4270 */
[----:B--2---:R-:W-:-:S05]  /*36e10*/  FMUL R12, R12, R2 ;  /* 0x000000020c0c7220 */ /* 0x004fca0000400000 */
[----:B------:R-:W-:-:S05]  /*36e20*/  F2FP.F16.F32.PACK_AB R12, RZ, R12 ;  /* 0x0000000cff0c723e */ /* 0x000fca00000000ff */
[----:B------:R0:W-:Y:S01]  /*36e30*/  @P5 STG.E.U16 desc[UR36][R8.64+0xa0], R12 ;  /* 0x0000a00c08005986 */ /* 0x0001e2000c101524 */
[----:B------:R-:W-:Y:S01]  /*36e40*/  ISETP.GT.AND P5, PT, R0, 0x80, P6 ;  /* 0x000000800000780c */ /* 0x000fe200037a4270 */
[----:B0-----:R-:W-:-:S05]  /*36e50*/  FMUL R12, R20, R2 ;  /* 0x00000002140c7220 */ /* 0x001fca0000400000 */
[----:B------:R-:W-:-:S07]  /*36e60*/  F2FP.F16.F32.PACK_AB R12, RZ, R12 ;  /* 0x0000000cff0c723e */ /* 0x000fce00000000ff */
[----:B------:R3:W-:Y:S01]  /*36e70*/  @P5 STG.E.U16 desc[UR36][R8.64+0xa2], R12 ;  /* 0x0000a20c08005986 */ /* 0x0007e2000c101524 */
[----:B------:R-:W-:-:S04]  /*36e80*/  ISETP.GT.AND P5, PT, R3, 0x50, PT ;  /* 0x000000500300780c */ /* 0x000fc80003fa4270 */
[----:B------:R-:W-:Y:S01]  /*36e90*/  ISETP.GT.AND P5, PT, R0, 0x88, P5 ;  /* 0x000000880000780c */ /* 0x000fe20002fa4270 */
[----:B---3--:R-:W-:-:S05]  /*36ea0*/  FMUL R12, R21, R2 ;  /* 0x00000002150c7220 */ /* 0x008fca0000400000 */
[----:B------:R-:W-:-:S07]  /*36eb0*/  F2FP.F16.F32.PACK_AB R12, RZ, R12 ;  /* 0x0000000cff0c723e */ /* 0x000fce00000000ff */
[----:B------:R4:W-:Y:S01]  /*36ec0*/  @P5 STG.E.U16 desc[UR36][R10.64+0xa0], R12 ;  /* 0x0000a00c0a005986 */ /* 0x0009e2000c101524 */
[----:B------:R-:W-:Y:S02]  /*36ed0*/  ISETP.GT.AND P5, PT, R0, 0x88, P6 ;  /* 0x000000880000780c */ /* 0x000fe400037a4270 */
[----:B------:R-:W-:Y:S01]  /*36ee0*/  ISETP.GT.AND P6, PT, R3, 0x58, PT ;  /* 0x000000580300780c */ /* 0x000fe20003fc4270 */
[----:B----4-:R-:W-:-:S05]  /*36ef0*/  FMUL R12, R14, R2 ;  /* 0x000000020e0c7220 */ /* 0x010fca0000400000 */
[----:B------:R-:W-:-:S05]  /*36f00*/  F2FP.F16.F32.PACK_AB R12, RZ, R12 ;  /* 0x0000000cff0c723e */ /* 0x000fca00000000ff */
[----:B------:R5:W-:Y:S01]  /*36f10*/  @P5 STG.E.U16 desc[UR36][R10.64+0xa2], R12 ;  /* 0x0000a20c0a005986 */ /* 0x000be2000c101524 */
[----:B------:R-:W-:Y:S02]  /*36f20*/  ISETP.GT.AND P5, PT, R0, 0x80, P6 ;  /* 0x000000800000780c */ /* 0x000fe400037a4270 */
[----:B------:R-:W-:Y:S01]  /*36f30*/  ISETP.GT.AND P6, PT, R3, 0x59, PT ;  /* 0x000000590300780c */ /* 0x000fe20003fc4270 */
[----:B-----5:R-:W-:Y:S02]  /*36f40*/  FMUL R12, R235, R2 ;  /* 0x00000002eb0c7220 */ /* 0x020fe40000400000 */
[----:B------:R-:W2:Y:S03]  /*36f50*/  LDL.LU R235, [R1+0xc0] ;  /* 0x0000c00001eb7983 */ /* 0x000ea60000300800 */
[----:B------:R-:W-:-:S05]  /*36f60*/  F2FP.F16.F32.PACK_AB R12, RZ, R12 ;  /* 0x0000000cff0c723e */ /* 0x000fca00000000ff */
[----:B------:R0:W-:Y:S01]  /*36f70*/  @P5 STG.E.U16 desc[UR36][R8.64+0xb0], R12 ;  /* 0x0000b00c08005986 */ /* 0x0001e2000c101524 */
[----:B------:R-:W-:Y:S01]  /*36f80*/  ISETP.GT.AND P5, PT, R0, 0x80, P6 ;  /* 0x000000800000780c */ /* 0x000fe200037a4270 */
[----:B0-----:R-:W-:Y:S02]  /*36f90*/  FMUL R12, R234, R2 ;  /* 0x00000002ea0c7220 */ /* 0x001fe40000400000 */
[----:B------:R-:W3:Y:S03]  /*36fa0*/  LDL.LU R234, [R1+0xc4] ;  /* 0x0000c40001ea7983 */ /* 0x000ee60000300800 */
[----:B------:R-:W-:-:S07]  /*36fb0*/  F2FP.F16.F32.PACK_AB R12, RZ, R12 ;  /* 0x0000000cff0c723e */ /* 0x000fce00000000ff */
[----:B------:R0:W-:Y:S01]  /*36fc0*/  @P5 STG.E.U16 desc[UR36][R8.64+0xb2], R12 ;  /* 0x0000b20c08005986 */ /* 0x0001e2000c101524 */
[----:B------:R-:W-:-:S04]  /*36fd0*/  ISETP.GT.AND P5, PT, R3, 0x58, PT ;  /* 0x000000580300780c */ /* 0x000fc80003fa4270 */
[----:B------:R-:W-:Y:S01]  /*36fe0*/  ISETP.GT.AND P5, PT, R0, 0x88, P5 ;  /* 0x000000880000780c */ /* 0x000fe20002fa4270 */
[----:B0-----:R-:W-:Y:S02]  /*36ff0*/  FMUL R12, R233, R2 ;  /* 0x00000002e90c7220 */ /* 0x001fe40000400000 */
[----:B------:R-:W4:Y:S03]  /*37000*/  LDL.LU R233, [R1+0xc8] ;  /* 0x0000c80001e97983 */ /* 0x000f260000300800 */
        /* <DEDUP_REMOVED lines=8> */
[----:B------:R-:W-:Y:S02]  /*37090*/  ISETP.GT.AND P5, PT, R0, 0x80, P6 ;  /* 0x000000800000780c */ /* 0x000fe400037a4270 */
[----:B------:R-:W-:Y:S01]  /*370a0*/  ISETP.GT.AND P6, PT, R3, 0x61, PT ;  /* 0x000000610300780c */ /* 0x000fe20003fc4270 */
[----:B0-----:R-:W-:Y:S02]  /*370b0*/  FMUL R12, R231, R2 ;  /* 0x00000002e70c7220 */ /* 0x001fe40000400000 */
[----:B------:R-:W5:Y:S03]  /*370c0*/  LDL.LU R231, [R1+0xd0] ;  /* 0x0000d00001e77983 */ /* 0x000f660000300800 */
[----:B------:R-:W-:-:S05]  /*370d0*/  F2FP.F16.F32.PACK_AB R12, RZ, R12 ;  /* 0x0000000cff0c723e */ /* 0x000fca00000000ff */
[----:B------:R0:W-:Y:S01]  /*370e0*/  @P5 STG.E.U16 desc[UR36][R8.64+0xc0], R12 ;  /* 0x0000c00c08005986 */ /* 0x0001e2000c101524 */
[----:B------:R-:W-:Y:S01]  /*370f0*/  ISETP.GT.AND P5, PT, R0, 0x80, P6 ;  /* 0x000000800000780c */ /* 0x000fe200037a4270 */
[----:B0-----:R-:W-:Y:S02]  /*37100*/  FMUL R12, R230, R2 ;  /* 0x00000002e60c7220 */ /* 0x001fe40000400000 */
[----:B------:R-:W5:Y:S03]  /*37110*/  LDL.LU R230, [R1+0xd4] ;  /* 0x0000d40001e67983 */ /* 0x000f660000300800 */
[----:B------:R-:W-:-:S07]  /*37120*/  F2FP.F16.F32.PACK_AB R12, RZ, R12 ;  /* 0x0000000cff0c723e */ /* 0x000fce00000000ff */
[----:B------:R0:W-:Y:S01]  /*37130*/  @P5 STG.E.U16 desc[UR36][R8.64+0xc2], R12 ;  /* 0x0000c20c08005986 */ /* 0x0001e2000c101524 */
[----:B------:R-:W-:-:S04]  /*37140*/  ISETP.GT.AND P5, PT, R3, 0x60, PT ;  /* 0x000000600300780c */ /* 0x000fc80003fa4270 */
[----:B------:R-:W-:Y:S01]  /*37150*/  ISETP.GT.AND P5, PT, R0, 0x88, P5 ;  /* 0x000000880000780c */ /* 0x000fe20002fa4270 */
[----:B0-----:R-:W-:Y:S02]  /*37160*/  FMUL R12, R229, R2 ;  /* 0x00000002e50c7220 */ /* 0x001fe40000400000 */
        /* <DEDUP_REMOVED lines=200> */
[-C--:B0-----:R-:W-:Y:S01]  /*37df0*/  FMUL R12, R194, R2.reuse ;  /* 0x00000002c20c7220 */ /* 0x081fe20000400000 */
[----:B------:R-:W-:Y:S01]  /*37e00*/  FMUL R13, R13, R2 ;  /* 0x000000020d0d7220 */ /* 0x000fe20000400000 */
        /* <DEDUP_REMOVED lines=28> */
[----:B0-----:R-:W-:Y:S01]  /*37fd0*/  FMUL R12, R189, R2 ;  /* 0x00000002bd0c7220 */ /* 0x001fe20000400000 */
[----:B------:R-:W-:Y:S01]  /*37fe0*/  F2FP.F16.F32.PACK_AB R13, RZ, R13 ;  /* 0x0000000dff0d723e */ /* 0x000fe200000000ff */
        /* <DEDUP_REMOVED lines=57> */
[-C--:B0-----:R-:W-:Y:S01]  /*38380*/  FMUL R12, R179, R2.reuse ;  /* 0x00000002b30c7220 */ /* 0x081fe20000400000 */
[----:B------:R-:W-:Y:S01]  /*38390*/  FMUL R14, R159, R2 ;  /* 0x000000029f0e7220 */ /* 0x000fe20000400000 */
        /* <DEDUP_REMOVED lines=27> */
[----:B0-----:R-:W-:Y:S01]  /*38550*/  FMUL R12, R174, R2 ;  /* 0x00000002ae0c7220 */ /* 0x001fe20000400000 */
[----:B------:R-:W-:Y:S01]  /*38560*/  F2FP.F16.F32.PACK_AB R14, RZ, R14 ;  /* 0x0000000eff0e723e */ /* 0x000fe200000000ff */
        /* <DEDUP_REMOVED lines=30> */
[-C--:B0-----:R-:W-:Y:S01]  /*38750*/  FMUL R12, R168, R2.reuse ;  /* 0x00000002a80c7220 */ /* 0x081fe20000400000 */
[----:B------:R-:W-:Y:S01]  /*38760*/  FMUL R19, R19, R2 ;  /* 0x0000000213137220 */ /* 0x000fe20000400000 */
        /* <DEDUP_REMOVED lines=38> */
[C---:B------:R-:W-:Y:S01]  /*389d0*/  ISETP.GT.AND P5, PT, R0.reuse, 0x80, P4 ;  /* 0x000000800000780c */ /* 0x040fe200027a4270 */
[----:B0-----:R-:W-:Y:S01]  /*389e0*/  FMUL R12, R161, R2 ;  /* 0x00000002a10c7220 */ /* 0x001fe20000400000 */
[----:B------:R-:W-:Y:S01]  /*389f0*/  ISETP.GT.AND P4, PT, R0, 0x88, P4 ;  /* 0x000000880000780c */ /* 0x000fe20002784270 */
[----:B------:R-:W5:Y:S03]  /*38a00*/  LDL.LU R161, [R1+0x1e4] ;  /* 0x0001e40001a17983 */ /* 0x000f660000300800 */
[----:B------:R-:W-:-:S07]  /*38a10*/  F2FP.F16.F32.PACK_AB R12, RZ, R12 ;  /* 0x0000000cff0c723e */ /* 0x000fce00000000ff */
[----:B------:R0:W-:Y:S01]  /*38a20*/  @P5 STG.E.U16 desc[UR36][R8.64+0x1d2], R12 ;  /* 0x0001d20c08005986 */ /* 0x0001e2000c101524 */
[----:B------:R-:W-:Y:S01]  /*38a30*/  ISETP.GT.AND P5, PT, R0, 0x88, P6 ;  /* 0x000000880000780c */ /* 0x000fe200037a4270 */
[----:B0-----:R-:W-:-:S12]  /*38a40*/  FMUL R12, R160, R2 ;  /* 0x00000002a00c7220 */ /* 0x001fd80000400000 */
[----:B------:R0:W-:Y:S01]  /*38a50*/  @P5 STG.E.U16 desc[UR36][R10.64+0x1d0], R13 ;  /* 0x0001d00d0a005986 */ /* 0x0001e2000c101524 */
[----:B------:R-:W-:-:S03]  /*38a60*/  F2FP.F16.F32.PACK_AB R12, RZ, R12 ;  /* 0x0000000cff0c723e */ /* 0x000fc600000000ff */
[----:B------:R-:W5:Y:S01]  /*38a70*/  LDL.LU R160, [R1+0x1e8] ;  /* 0x0001e80001a07983 */ /* 0x000f620000300800 */
[----:B------:R-:W-:-:S03]  /*38a80*/  ISETP.GT.AND P5, PT, R0, 0x80, P2 ;  /* 0x000000800000780c */ /* 0x000fc600017a4270 */
[----:B------:R1:W-:Y:S01]  /*38a90*/  @P4 STG.E.U16 desc[UR36][R10.64+0x1d2], R12 ;  /* 0x0001d20c0a004986 */ /* 0x0003e2000c101524 */
[C---:B------:R-:W-:Y:S02]  /*38aa0*/  ISETP.GT.AND P4, PT, R0.reuse, 0x80, P3 ;  /* 0x000000800000780c */ /* 0x040fe40001f84270 */
[----:B------:R-:W-:Y:S01]  /*38ab0*/  ISETP.GT.AND P2, PT, R0, 0x88, P2 ;  /* 0x000000880000780c */ /* 0x000fe20001744270 */
[-C--:B0-----:R-:W-:Y:S01]  /*38ac0*/  FMUL R13, R158, R2.reuse ;  /* 0x000000029e0d7220 */ /* 0x081fe20000400000 */
[----:B------:R-:W5:Y:S04]  /*38ad0*/  LDL.LU R159, [R1+0x1ec] ;  /* 0x0001ec00019f7983 */ /* 0x000f680000300800 */
[----:B------:R-:W-:Y:S01]  /*38ae0*/  F2FP.F16.F32.PACK_AB R13, RZ, R13 ;  /* 0x0000000dff0d723e */ /* 0x000fe200000000ff */
[----:B-1----:R-:W-:Y:S01]  /*38af0*/  FMUL R12, R157, R2 ;  /* 0x000000029d0c7220 */ /* 0x002fe20000400000 */
[----:B------:R0:W-:Y:S01]  /*38b00*/  @P5 STG.E.U16 desc[UR36][R8.64+0x1e0], R14 ;  /* 0x0001e00e08005986 */ /* 0x0001e2000c101524 */
[----:B------:R-:W-:-:S03]  /*38b10*/  ISETP.GT.AND P3, PT, R0, 0x88, P3 ;  /* 0x000000880000780c */ /* 0x000fc60001f64270 */
[----:B------:R-:W-:Y:S01]  /*38b20*/  F2FP.F16.F32.PACK_AB R12, RZ, R12 ;  /* 0x0000000cff0c723e */ /* 0x000fe200000000ff */
[----:B------:R1:W-:Y:S01]  /*38b30*/  @P4 STG.E.U16 desc[UR36][R8.64+0x1e2], R13 ;  /* 0x0001e20d08004986 */ /* 0x0003e2000c101524 */
[C---:B------:R-:W-:Y:S02]  /*38b40*/  ISETP.GT.AND P5, PT, R0.reuse, 0x80, P0 ;  /* 0x000000800000780c */ /* 0x040fe400007a4270 */
[----:B------:R-:W-:Y:S01]  /*38b50*/  ISETP.GT.AND P4, PT, R0, 0x80, P1 ;  /* 0x000000800000780c */ /* 0x000fe20000f84270 */
[----:B------:R2:W-:Y:S01]  /*38b60*/  @P2 STG.E.U16 desc[UR36][R10.64+0x1e0], R12 ;  /* 0x0001e00c0a002986 */ /* 0x0005e2000c101524 */
[----:B0-----:R-:W-:-:S03]  /*38b70*/  F2FP.F16.F32.PACK_AB R14, RZ, R21 ;  /* 0x00000015ff0e723e */ /* 0x001fc600000000ff */
[----:B------:R-:W5:Y:S01]  /*38b80*/  LDL.LU R158, [R1+0x1f0] ;  /* 0x0001f000019e7983 */ /* 0x000f620000300800 */
[----:B-1----:R-:W-:-:S03]  /*38b90*/  F2FP.F16.F32.PACK_AB R13, RZ, R20 ;  /* 0x00000014ff0d723e */ /* 0x002fc600000000ff */
[----:B------:R-:W5:Y:S01]  /*38ba0*/  LDL.LU R157, [R1+0x1f4] ;  /* 0x0001f400019d7983 */ /* 0x000f620000300800 */
[----:B--2---:R-:W-:-:S03]  /*38bb0*/  F2FP.F16.F32.PACK_AB R12, RZ, R19 ;  /* 0x00000013ff0c723e */ /* 0x004fc600000000ff */
[----:B------:R-:W2:Y:S01]  /*38bc0*/  LDL.LU R156, [R1+0x1f8] ;  /* 0x0001f800019c7983 */ /* 0x000ea20000300800 */
[----:B------:R-:W-:Y:S02]  /*38bd0*/  PRMT R19, R14, 0x7610, R19 ;  /* 0x000076100e137816 */ /* 0x000fe40000000013 */
[----:B------:R-:W-:Y:S01]  /*38be0*/  PRMT R14, R13, 0x7610, R14 ;  /* 0x000076100d0e7816 */ /* 0x000fe2000000000e */
[----:B------:R-:W2:Y:S01]  /*38bf0*/  LDL.LU R155, [R1+0x1fc] ;  /* 0x0001fc00019b7983 */ /* 0x000ea20000300800 */
[----:B------:R-:W-:Y:S02]  /*38c00*/  PRMT R13, R12, 0x7610, R13 ;  /* 0x000076100c0d7816 */ /* 0x000fe4000000000d */
[----:B------:R-:W-:Y:S01]  /*38c10*/  F2FP.F16.F32.PACK_AB R12, RZ, R15 ;  /* 0x0000000fff0c723e */ /* 0x000fe200000000ff */
[----:B------:R-:W3:Y:S04]  /*38c20*/  LDL.LU R21, [R1+0xbc] ;  /* 0x0000bc0001157983 */ /* 0x000ee80000300800 */
[----:B------:R-:W-:Y:S04]  /*38c30*/  @P3 STG.E.U16 desc[UR36][R10.64+0x1e2], R19 ;  /* 0x0001e2130a003986 */ /* 0x000fe8000c101524 */
[----:B------:R-:W4:Y:S04]  /*38c40*/  LDL.LU R15, [R1+0x8] ;  /* 0x00000800010f7983 */ /* 0x000f280000300800 */
[----:B------:R0:W-:Y:S04]  /*38c50*/  @P5 STG.E.U16 desc[UR36][R8.64+0x1f0], R14 ;  /* 0x0001f00e08005986 */ /* 0x0001e8000c101524 */
[----:B------:R1:W-:Y:S04]  /*38c60*/  @P4 STG.E.U16 desc[UR36][R8.64+0x1f2], R13 ;  /* 0x0001f20d08004986 */ /* 0x0003e8000c101524 */
[----:B0-----:R-:W5:Y:S01]  /*38c70*/  LDL.LU R14, [R1+0x4] ;  /* 0x00000400010e7983 */ /* 0x001f620000300800 */
[----:B-1----:R-:W-:-:S03]  /*38c80*/  PRMT R13, R12, 0x7610, R13 ;  /* 0x000076100c0d7816 */ /* 0x002fc6000000000d */
[----:B------:R-:W2:Y:S01]  /*38c90*/  LDL.LU R12, [R1] ;  /* 0x00000000010c7983 */ /* 0x000ea20000300800 */
[C---:B------:R-:W-:Y:S02]  /*38ca0*/  ISETP.GT.AND P0, PT, R0.reuse, 0x88, P0 ;  /* 0x000000880000780c */ /* 0x040fe40000704270 */
[----:B------:R-:W-:Y:S02]  /*38cb0*/  ISETP.GT.AND P1, PT, R0, 0x88, P1 ;  /* 0x000000880000780c */ /* 0x000fe40000f24270 */
[----:B------:R-:W-:Y:S01]  /*38cc0*/  ISETP.GT.AND P3, PT, R3, 0x100, PT ;  /* 0x000001000300780c */ /* 0x000fe20003f64270 */
[----:B------:R-:W-:-:S08]  /*38cd0*/  FMUL R22, R22, R2 ;  /* 0x0000000216167220 */ /* 0x000fd00000400000 */
[----:B------:R0:W-:Y:S01]  /*38ce0*/  @P0 STG.E.U16 desc[UR36][R10.64+0x1f0], R13 ;  /* 0x0001f00d0a000986 */ /* 0x0001e2000c101524 */
[----:B------:R-:W-:Y:S02]  /*38cf0*/  ISETP.GT.AND P0, PT, R0, RZ, P3 ;  /* 0x000000ff0000720c */ /* 0x000fe40001f04270 */
[----:B0-----:R-:W-:Y:S02]  /*38d00*/  F2FP.F16.F32.PACK_AB R13, RZ, R22 ;  /* 0x00000016ff0d723e */ /* 0x001fe400000000ff */
[----:B------:R-:W3:Y:S04]  /*38d10*/  LDL.LU R22, [R1+0xb8] ;  /* 0x0000b80001167983 */ /* 0x000ee80000300800 */
[----:B------:R0:W-:Y:S01]  /*38d20*/  @P1 STG.E.U16 desc[UR36][R10.64+0x1f2], R13 ;  /* 0x0001f20d0a001986 */ /* 0x0001e2000c101524 */
[----:B----4-:R-:W-:-:S05]  /*38d30*/  FMUL R15, R15, R2 ;  /* 0x000000020f0f7220 */ /* 0x010fca0000400000 */
[----:B0-----:R-:W-:Y:S01]  /*38d40*/  F2FP.F16.F32.PACK_AB R10, RZ, R15 ;  /* 0x0000000fff0a723e */ /* 0x001fe200000000ff */
[-C--:B-----5:R-:W-:Y:S01]  /*38d50*/  FMUL R14, R14, R2.reuse ;  /* 0x000000020e0e7220 */ /* 0x0a0fe20000400000 */
[----:B--2---:R-:W-:-:S04]  /*38d60*/  FMUL R12, R12, R2 ;  /* 0x000000020c0c7220 */ /* 0x004fc80000400000 */
[----:B------:R-:W-:Y:S02]  /*38d70*/  F2FP.F16.F32.PACK_AB R11, RZ, R14 ;  /* 0x0000000eff0b723e */ /* 0x000fe400000000ff */
[----:B------:R-:W2:Y:S01]  /*38d80*/  LDL.LU R14, [R1+0x24] ;  /* 0x00002400010e7983 */ /* 0x000ea20000300800 */
[----:B------:R-:W-:-:S03]  /*38d90*/  F2FP.F16.F32.PACK_AB R12, RZ, R12 ;  /* 0x0000000cff0c723e */ /* 0x000fc600000000ff */
[----:B------:R-:W4:Y:S04]  /*38da0*/  LDL.LU R15, [R1+0xa8] ;  /* 0x0000a800010f7983 */ /* 0x000f280000300800 */
[----:B------:R0:W-:Y:S02]  /*38db0*/  @P0 STG.E.U16 desc[UR36][R4.64+0x200], R12 ;  /* 0x0002000c04000986 */ /* 0x0001e4000c101524 */
[----:B0-----:R-:W-:Y:S02]  /*38dc0*/  PRMT R12, R11, 0x7610, R12 ;  /* 0x000076100b0c7816 */ /* 0x001fe4000000000c */
[----:B------:R-:W5:Y:S01]  /*38dd0*/  LDL.LU R11, [R1+0xc] ;  /* 0x00000c00010b7983 */ /* 0x000f620000300800 */
[----:B------:R-:W-:Y:S02]  /*38de0*/  PRMT R13, R10, 0x7610, R13 ;  /* 0x000076100a0d7816 */ /* 0x000fe4000000000d */
[----:B------:R-:W-:-:S04]  /*38df0*/  ISETP.GT.AND P6, PT, R3, 0x101, PT ;  /* 0x000001010300780c */ /* 0x000fc80003fc4270 */
[C---:B------:R-:W-:Y:S02]  /*38e00*/  ISETP.GT.AND P2, PT, R0.reuse, RZ, P6 ;  /* 0x000000ff0000720c */ /* 0x040fe40003744270 */
[C---:B------:R-:W-:Y:S02]  /*38e10*/  ISETP.GT.AND P3, PT, R0.reuse, 0x8, P3 ;  /* 0x000000080000780c */ /* 0x040fe40001f64270 */
[----:B------:R-:W-:Y:S01]  /*38e20*/  ISETP.GT.AND P0, PT, R0, 0x8, P6 ;  /* 0x000000080000780c */ /* 0x000fe20003704270 */
[----:B-----5:R-:W-:-:S05]  /*38e30*/  FMUL R11, R11, R2 ;  /* 0x000000020b0b7220 */ /* 0x020fca0000400000 */
[----:B------:R-:W-:Y:S02]  /*38e40*/  F2FP.F16.F32.PACK_AB R10, RZ, R11 ;  /* 0x0000000bff0a723e */ /* 0x000fe400000000ff */
[----:B------:R-:W5:Y:S01]  /*38e50*/  LDL.LU R11, [R1+0x10] ;  /* 0x00001000010b7983 */ /* 0x000f620000300800 */
[----:B------:R-:W-:-:S03]  /*38e60*/  ISETP.GT.AND P5, PT, R3, 0x108, PT ;  /* 0x000001080300780c */ /* 0x000fc60003fa4270 */
[----:B------:R0:W-:Y:S04]  /*38e70*/  @P2 STG.E.U16 desc[UR36][R4.64+0x202], R12 ;  /* 0x0002020c04002986 */ /* 0x0001e8000c101524 */
[----:B------:R1:W-:Y:S01]  /*38e80*/  @P3 STG.E.U16 desc[UR36][R6.64+0x200], R13 ;  /* 0x0002000d06003986 */ /* 0x0003e2000c101524 */
[----:B0-----:R-:W-:-:S03]  /*38e90*/  IADD3 R12, P1, P2, R153, R4, R23 ;  /* 0x00000004990c7210 */ /* 0x001fc60007a3e017 */
[----:B------:R0:W-:Y:S01]  /*38ea0*/  @P0 STG.E.U16 desc[UR36][R6.64+0x202], R10 ;  /* 0x0002020a06000986 */ /* 0x0001e2000c101524 */
[----:B-1----:R-:W-:-:S03]  /*38eb0*/  IADD3.X R13, R154, R5, R152, P1, P2 ;  /* 0x000000059a0d7210 */ /* 0x002fc60000fe4498 */
[----:B------:R-:W3:Y:S01]  /*38ec0*/  LDL.LU R23, [R1+0xb4] ;  /* 0x0000b40001177983 */ /* 0x000ee20000300800 */
[----:B------:R-:W-:-:S03]  /*38ed0*/  ISETP.GT.AND P1, PT, R0, RZ, P5 ;  /* 0x000000ff0000720c */ /* 0x000fc60002f24270 */
[----:B------:R-:W3:Y:S04]  /*38ee0*/  LDL.LU R152, [R1+0xb0] ;  /* 0x0000b00001987983 */ /* 0x000ee80000300800 */
[----:B0-----:R-:W2:Y:S01]  /*38ef0*/  LDL.LU R10, [R1+0x14] ;  /* 0x00001400010a7983 */ /* 0x001ea20000300800 */
[----:B-----5:R-:W-:-:S05]  /*38f00*/  FMUL R11, R11, R2 ;  /* 0x000000020b0b7220 */ /* 0x020fca0000400000 */
[----:B------:R-:W-:-:S05]  /*38f10*/  F2FP.F16.F32.PACK_AB R11, RZ, R11 ;  /* 0x0000000bff0b723e */ /* 0x000fca00000000ff */
[----:B------:R0:W-:Y:S04]  /*38f20*/  @P1 STG.E.U16 desc[UR36][R4.64+0x210], R11 ;  /* 0x0002100b04001986 */ /* 0x0001e8000c101524 */
[----:B0-----:R-:W5:Y:S01]  /*38f30*/  LDL.LU R11, [R1+0x18] ;  /* 0x00001800010b7983 */ /* 0x001f620000300800 */
[----:B------:R-:W-:-:S04]  /*38f40*/  ISETP.GT.AND P4, PT, R3, 0x109, PT ;  /* 0x000001090300780c */ /* 0x000fc80003f84270 */
[----:B------:R-:W-:Y:S01]  /*38f50*/  ISETP.GT.AND P0, PT, R0, RZ, P4 ;  /* 0x000000ff0000720c */ /* 0x000fe20002704270 */
[----:B--2---:R-:W-:-:S05]  /*38f60*/  FMUL R10, R10, R2 ;  /* 0x000000020a0a7220 */ /* 0x004fca0000400000 */
[----:B------:R-:W-:Y:S02]  /*38f70*/  F2FP.F16.F32.PACK_AB R10, RZ, R10 ;  /* 0x0000000aff0a723e */ /* 0x000fe400000000ff */
[----:B------:R-:W-:-:S05]  /*38f80*/  ISETP.GT.AND P1, PT, R0, 0x8, P5 ;  /* 0x000000080000780c */ /* 0x000fca0002f24270 */
[----:B------:R0:W-:Y:S04]  /*38f90*/  @P0 STG.E.U16 desc[UR36][R4.64+0x212], R10 ;  /* 0x0002120a04000986 */ /* 0x0001e8000c101524 */
[----:B0-----:R-:W2:Y:S01]  /*38fa0*/  LDL.LU R10, [R1+0x1c] ;  /* 0x00001c00010a7983 */ /* 0x001ea20000300800 */
[----:B-----5:R-:W-:-:S05]  /*38fb0*/  FMUL R11, R11, R2 ;  /* 0x000000020b0b7220 */ /* 0x020fca0000400000 */
[----:B------:R-:W-:-:S05]  /*38fc0*/  F2FP.F16.F32.PACK_AB R11, RZ, R11 ;  /* 0x0000000bff0b723e */ /* 0x000fca00000000ff */
[----:B------:R0:W-:Y:S04]  /*38fd0*/  @P1 STG.E.U16 desc[UR36][R6.64+0x210], R11 ;  /* 0x0002100b06001986 */ /* 0x0001e8000c101524 */
[----:B0-----:R-:W5:Y:S01]  /*38fe0*/  LDL.LU R11, [R1+0x20] ;  /* 0x00002000010b7983 */ /* 0x001f620000300800 */
[----:B------:R-:W-:Y:S01]  /*38ff0*/  ISETP.GT.AND P0, PT, R0, 0x8, P4 ;  /* 0x000000080000780c */ /* 0x000fe20002704270 */
[----:B--2---:R-:W-:Y:S01]  /*39000*/  FMUL R10, R10, R2 ;  /* 0x000000020a0a7220 */ /* 0x004fe20000400000 */
[----:B------:R-:W-:-:S04]  /*39010*/  ISETP.GT.AND P3, PT, R3, 0x110, PT ;  /* 0x000001100300780c */ /* 0x000fc80003f64270 */
[----:B------:R-:W-:-:S07]  /*39020*/  F2FP.F16.F32.PACK_AB R10, RZ, R10 ;  /* 0x0000000aff0a723e */ /* 0x000fce00000000ff */
[----:B------:R5:W-:Y:S01]  /*39030*/  @P0 STG.E.U16 desc[UR36][R6.64+0x212], R10 ;  /* 0x0002120a06000986 */ /* 0x000be2000c101524 */
[----:B------:R-:W-:Y:S02]  /*39040*/  ISETP.GT.AND P0, PT, R0, RZ, P3 ;  /* 0x000000ff0000720c */ /* 0x000fe40001f04270 */
[----:B------:R-:W-:Y:S01]  /*39050*/  ISETP.GT.AND P2, PT, R3, 0x111, PT ;  /* 0x000001110300780c */ /* 0x000fe20003f44270 */
[----:B------:R-:W-:-:S05]  /*39060*/  FMUL R14, R14, R2 ;  /* 0x000000020e0e7220 */ /* 0x000fca0000400000 */
[----:B------:R-:W-:Y:S01]  /*39070*/  F2FP.F16.F32.PACK_AB R14, RZ, R14 ;  /* 0x0000000eff0e723e */ /* 0x000fe200000000ff */
[----:B-----5:R-:W-:-:S05]  /*39080*/  FMUL R10, R11, R2 ;  /* 0x000000020b0a7220 */ /* 0x020fca0000400000 */
[----:B------:R-:W-:-:S05]  /*39090*/  F2FP.F16.F32.PACK_AB R10, RZ, R10 ;  /* 0x0000000aff0a723e */ /* 0x000fca00000000ff */
[----:B------:R0:W-:Y:S02]  /*390a0*/  @P0 STG.E.U16 desc[UR36][R4.64+0x220], R10 ;  /* 0x0002200a04000986 */ /* 0x0001e4000c101524 */
[----:B0-----:R-:W-:Y:S02]  /*390b0*/  IADD3 R10, P0, R153, R8, RZ ;  /* 0x00000008990a7210 */ /* 0x001fe40007f1e0ff */
[----:B------:R-:W2:Y:S03]  /*390c0*/  LDL.LU R153, [R1+0xac] ;  /* 0x0000ac0001997983 */ /* 0x000ea60000300800 */
[----:B------:R-:W-:Y:S01]  /*390d0*/  IMAD.X R11, R154, 0x1, R9, P0 ;  /* 0x000000019a0b7824 */ /* 0x000fe200000e0609 */
[----:B------:R-:W-:Y:S01]  /*390e0*/  ISETP.GT.AND P0, PT, R0, RZ, P2 ;  /* 0x000000ff0000720c */ /* 0x000fe20001704270 */
[----:B------:R-:W5:-:S12]  /*390f0*/  LDL.LU R154, [R1+0xa4] ;  /* 0x0000a400019a7983 */ /* 0x000f580000300800 */
[----:B------:R0:W-:Y:S04]  /*39100*/  @P0 STG.E.U16 desc[UR36][R4.64+0x222], R14 ;  /* 0x0002220e04000986 */ /* 0x0001e8000c101524 */
[----:B0-----:R-:W4:Y:S01]  /*39110*/  LDL.LU R14, [R1+0x28] ;  /* 0x00002800010e7983 */ /* 0x001f220000300800 */
[----:B------:R-:W-:Y:S01]  /*39120*/  ISETP.GT.AND P0, PT, R0, 0x8, P3 ;  /* 0x000000080000780c */ /* 0x000fe20001f04270 */
[----:B----4-:R-:W-:-:S05]  /*39130*/  FMUL R14, R14, R2 ;  /* 0x000000020e0e7220 */ /* 0x010fca0000400000 */
[----:B------:R-:W-:-:S07]  /*39140*/  F2FP.F16.F32.PACK_AB R14, RZ, R14 ;  /* 0x0000000eff0e723e */ /* 0x000fce00000000ff */
[----:B------:R0:W-:Y:S04]  /*39150*/  @P0 STG.E.U16 desc[UR36][R6.64+0x220], R14 ;  /* 0x0002200e06000986 */ /* 0x0001e8000c101524 */
[----:B0-----:R-:W4:Y:S01]  /*39160*/  LDL.LU R14, [R1+0x2c] ;  /* 0x00002c00010e7983 */ /* 0x001f220000300800 */
[----:B------:R-:W-:Y:S01]  /*39170*/  ISETP.GT.AND P0, PT, R0, 0x8, P2 ;  /* 0x000000080000780c */ /* 0x000fe20001704270 */
[----:B----4-:R-:W-:-:S05]  /*39180*/  FMUL R14, R14, R2 ;  /* 0x000000020e0e7220 */ /* 0x010fca0000400000 */
[----:B------:R-:W-:-:S07]  /*39190*/  F2FP.F16.F32.PACK_AB R14, RZ, R14 ;  /* 0x0000000eff0e723e */ /* 0x000fce00000000ff */
[----:B------:R0:W-:Y:S04]  /*391a0*/  @P0 STG.E.U16 desc[UR36][R6.64+0x222], R14 ;  /* 0x0002220e06000986 */ /* 0x0001e8000c101524 */
[----:B0-----:R-:W4:Y:S01]  /*391b0*/  LDL.LU R14, [R1+0x30] ;  /* 0x00003000010e7983 */ /* 0x001f220000300800 */
[----:B------:R-:W-:-:S04]  /*391c0*/  ISETP.GT.AND P2, PT, R3, 0x118, PT ;  /* 0x000001180300780c */ /* 0x000fc80003f44270 */
[----:B------:R-:W-:Y:S01]  /*391d0*/  ISETP.GT.AND P0, PT, R0, RZ, P2 ;  /* 0x000000ff0000720c */ /* 0x000fe20001704270 */
        /* <DEDUP_REMOVED lines=153> */
[----:B------:R-:W-:Y:S02]  /*39b70*/  ISETP.GT.AND P0, PT, R0, RZ, P2 ;  /* 0x000000ff0000720c */ /* 0x000fe40001704270 */
[----:B------:R-:W-:Y:S01]  /*39b80*/  ISETP.GT.AND P1, PT, R3, 0x151, PT ;  /* 0x000001510300780c */ /* 0x000fe20003f24270 */
[----:B------:R-:W-:-:S05]  /*39b90*/  FMUL R15, R15, R2 ;  /* 0x000000020f0f7220 */ /* 0x000fca0000400000 */
[----:B------:R-:W-:Y:S01]  /*39ba0*/  F2FP.F16.F32.PACK_AB R15, RZ, R15 ;  /* 0x0000000fff0f723e */ /* 0x000fe200000000ff */
[----:B----4-:R-:W-:-:S05]  /*39bb0*/  FMUL R14, R14, R2 ;  /* 0x000000020e0e7220 */ /* 0x010fca0000400000 */
[----:B------:R-:W-:-:S05]  /*39bc0*/  F2FP.F16.F32.PACK_AB R14, RZ, R14 ;  /* 0x0000000eff0e723e */ /* 0x000fca00000000ff */
[----:B------:R5:W-:Y:S01]  /*39bd0*/  @P0 STG.E.U16 desc[UR36][R4.64+0x2a0], R14 ;  /* 0x0002a00e04000986 */ /* 0x000be2000c101524 */
[----:B------:R-:W-:Y:S01]  /*39be0*/  ISETP.GT.AND P0, PT, R0, RZ, P1 ;  /* 0x000000ff0000720c */ /* 0x000fe20000f04270 */
[----:B-----5:R-:W-:-:S05]  /*39bf0*/  FMUL R14, R154, R2 ;  /* 0x000000029a0e7220 */ /* 0x020fca0000400000 */
[----:B------:R-:W-:-:S07]  /*39c00*/  F2FP.F16.F32.PACK_AB R14, RZ, R14 ;  /* 0x0000000eff0e723e */ /* 0x000fce00000000ff */
[----:B------:R0:W-:Y:S01]  /*39c10*/  @P0 STG.E.U16 desc[UR36][R4.64+0x2a2], R14 ;  /* 0x0002a20e04000986 */ /* 0x0001e2000c101524 */
[----:B------:R-:W-:Y:S02]  /*39c20*/  ISETP.GT.AND P0, PT, R0, 0x8, P2 ;  /* 0x000000080000780c */ /* 0x000fe40001704270 */
[----:B0-----:R-:W-:Y:S01]  /*39c30*/  PRMT R14, R15, 0x7610, R14 ;  /* 0x000076100f0e7816 */ /* 0x001fe2000000000e */
[----:B--2---:R-:W-:-:S10]  /*39c40*/  FMUL R15, R153, R2 ;  /* 0x00000002990f7220 */ /* 0x004fd40000400000 */
[----:B------:R0:W-:Y:S01]  /*39c50*/  @P0 STG.E.U16 desc[UR36][R6.64+0x2a0], R14 ;  /* 0x0002a00e06000986 */ /* 0x0001e2000c101524 */
[----:B------:R-:W-:Y:S02]  /*39c60*/  ISETP.GT.AND P0, PT, R0, 0x8, P1 ;  /* 0x000000080000780c */ /* 0x000fe40000f04270 */
[----:B------:R-:W-:Y:S02]  /*39c70*/  F2FP.F16.F32.PACK_AB R15, RZ, R15 ;  /* 0x0000000fff0f723e */ /* 0x000fe400000000ff */
[----:B------:R-:W-:Y:S02]  /*39c80*/  ISETP.GT.AND P2, PT, R3, 0x158, PT ;  /* 0x000001580300780c */ /* 0x000fe40003f44270 */
[----:B0-----:R-:W-:Y:S01]  /*39c90*/  PRMT R14, R15, 0x7610, R14 ;  /* 0x000076100f0e7816 */ /* 0x001fe2000000000e */
[----:B---3--:R-:W-:-:S06]  /*39ca0*/  FMUL R15, R152, R2 ;  /* 0x00000002980f7220 */ /* 0x008fcc0000400000 */
[----:B------:R0:W-:Y:S01]  /*39cb0*/  @P0 STG.E.U16 desc[UR36][R6.64+0x2a2], R14 ;  /* 0x0002a20e06000986 */ /* 0x0001e2000c101524 */
[----:B------:R-:W-:Y:S02]  /*39cc0*/  ISETP.GT.AND P0, PT, R0, RZ, P2 ;  /* 0x000000ff0000720c */ /* 0x000fe40001704270 */
[----:B------:R-:W-:Y:S02]  /*39cd0*/  F2FP.F16.F32.PACK_AB R15, RZ, R15 ;  /* 0x0000000fff0f723e */ /* 0x000fe400000000ff */
[----:B------:R-:W-:Y:S02]  /*39ce0*/  ISETP.GT.AND P1, PT, R3, 0x159, PT ;  /* 0x000001590300780c */ /* 0x000fe40003f24270 */
[----:B------:R-:W-:Y:S01]  /*39cf0*/  PRMT R19, R15, 0x7610, R19 ;  /* 0x000076100f137816 */ /* 0x000fe20000000013 */
[----:B------:R-:W-:-:S06]  /*39d00*/  FMUL R15, R23, R2 ;  /* 0x00000002170f7220 */ /* 0x000fcc0000400000 */
[----:B------:R1:W-:Y:S01]  /*39d10*/  @P0 STG.E.U16 desc[UR36][R4.64+0x2b0], R19 ;  /* 0x0002b01304000986 */ /* 0x0003e2000c101524 */
[----:B------:R-:W-:Y:S02]  /*39d20*/  ISETP.GT.AND P0, PT, R0, RZ, P1 ;  /* 0x000000ff0000720c */ /* 0x000fe40000f04270 */
[----:B------:R-:W-:Y:S01]  /*39d30*/  F2FP.F16.F32.PACK_AB R15, RZ, R15 ;  /* 0x0000000fff0f723e */ /* 0x000fe200000000ff */
[----:B0-----:R-:W-:-:S05]  /*39d40*/  FMUL R14, R22, R2 ;  /* 0x00000002160e7220 */ /* 0x001fca0000400000 */
[----:B------:R-:W-:-:S05]  /*39d50*/  F2FP.F16.F32.PACK_AB R14, RZ, R14 ;  /* 0x0000000eff0e723e */ /* 0x000fca00000000ff */
[----:B------:R0:W-:Y:S01]  /*39d60*/  @P0 STG.E.U16 desc[UR36][R4.64+0x2b2], R15 ;  /* 0x0002b20f04000986 */ /* 0x0001e2000c101524 */
[----:B------:R-:W-:Y:S02]  /*39d70*/  ISETP.GT.AND P0, PT, R0, 0x8, P2 ;  /* 0x000000080000780c */ /* 0x000fe40001704270 */
[----:B------:R-:W-:Y:S01]  /*39d80*/  PRMT R20, R14, 0x7610, R20 ;  /* 0x000076100e147816 */ /* 0x000fe20000000014 */
[----:B------:R-:W-:-:S05]  /*39d90*/  FMUL R14, R21, R2 ;  /* 0x00000002150e7220 */ /* 0x000fca0000400000 */
[----:B------:R-:W-:-:S05]  /*39da0*/  F2FP.F16.F32.PACK_AB R14, RZ, R14 ;  /* 0x0000000eff0e723e */ /* 0x000fca00000000ff */
[----:B------:R2:W-:Y:S01]  /*39db0*/  @P0 STG.E.U16 desc[UR36][R6.64+0x2b0], R20 ;  /* 0x0002b01406000986 */ /* 0x0005e2000c101524 */
[----:B------:R-:W-:Y:S02]  /*39dc0*/  ISETP.GT.AND P0, PT, R0, 0x8, P1 ;  /* 0x000000080000780c */ /* 0x000fe40000f04270 */
[----:B-1----:R-:W-:Y:S02]  /*39dd0*/  PRMT R19, R14, 0x7610, R19 ;  /* 0x000076100e137816 */ /* 0x002fe40000000013 */
[----:B------:R-:W-:Y:S01]  /*39de0*/  ISETP.GT.AND P2, PT, R3, 0x160, PT ;  /* 0x000001600300780c */ /* 0x000fe20003f44270 */
[----:B------:R-:W-:-:S08]  /*39df0*/  FMUL R14, R235, R2 ;  /* 0x00000002eb0e7220 */ /* 0x000fd00000400000 */
[----:B------:R1:W-:Y:S01]  /*39e00*/  @P0 STG.E.U16 desc[UR36][R6.64+0x2b2], R19 ;  /* 0x0002b21306000986 */ /* 0x0003e2000c101524 */
[----:B------:R-:W-:Y:S02]  /*39e10*/  ISETP.GT.AND P0, PT, R0, RZ, P2 ;  /* 0x000000ff0000720c */ /* 0x000fe40001704270 */
[----:B------:R-:W-:Y:S02]  /*39e20*/  F2FP.F16.F32.PACK_AB R14, RZ, R14 ;  /* 0x0000000eff0e723e */ /* 0x000fe400000000ff */
[----:B------:R-:W-:Y:S02]  /*39e30*/  ISETP.GT.AND P1, PT, R3, 0x161, PT ;  /* 0x000001610300780c */ /* 0x000fe40003f24270 */
[----:B0-----:R-:W-:Y:S01]  /*39e40*/  PRMT R15, R14, 0x7610, R15 ;  /* 0x000076100e0f7816 */ /* 0x001fe2000000000f */
[----:B------:R-:W-:-:S06]  /*39e50*/  FMUL R14, R234, R2 ;  /* 0x00000002ea0e7220 */ /* 0x000fcc0000400000 */
[----:B------:R0:W-:Y:S01]  /*39e60*/  @P0 STG.E.U16 desc[UR36][R4.64+0x2c0], R15 ;  /* 0x0002c00f04000986 */ /* 0x0001e2000c101524 */
[----:B------:R-:W-:Y:S02]  /*39e70*/  ISETP.GT.AND P0, PT, R0, RZ, P1 ;  /* 0x000000ff0000720c */ /* 0x000fe40000f04270 */
[----:B------:R-:W-:-:S04]  /*39e80*/  F2FP.F16.F32.PACK_AB R14, RZ, R14 ;  /* 0x0000000eff0e723e */ /* 0x000fc800000000ff */
[----:B--2---:R-:W-:Y:S01]  /*39e90*/  PRMT R20, R14, 0x7610, R20 ;  /* 0x000076100e147816 */ /* 0x004fe20000000014 */
[----:B------:R-:W-:-:S06]  /*39ea0*/  FMUL R14, R233, R2 ;  /* 0x00000002e90e7220 */ /* 0x000fcc0000400000 */
[----:B------:R2:W-:Y:S01]  /*39eb0*/  @P0 STG.E.U16 desc[UR36][R4.64+0x2c2], R20 ;  /* 0x0002c21404000986 */ /* 0x0005e2000c101524 */
[----:B------:R-:W-:Y:S02]  /*39ec0*/  ISETP.GT.AND P0, PT, R0, 0x8, P2 ;  /* 0x000000080000780c */ /* 0x000fe40001704270 */
[----:B------:R-:W-:-:S04]  /*39ed0*/  F2FP.F16.F32.PACK_AB R14, RZ, R14 ;  /* 0x0000000eff0e723e */ /* 0x000fc800000000ff */
[----:B-1----:R-:W-:Y:S01]  /*39ee0*/  PRMT R19, R14, 0x7610, R19 ;  /* 0x000076100e137816 */ /* 0x002fe20000000013 */
[----:B------:R-:W-:-:S06]  /*39ef0*/  FMUL R14, R232, R2 ;  /* 0x00000002e80e7220 */ /* 0x000fcc0000400000 */
[----:B------:R1:W-:Y:S01]  /*39f00*/  @P0 STG.E.U16 desc[UR36][R6.64+0x2c0], R19 ;  /* 0x0002c01306000986 */ /* 0x0003e2000c101524 */
[----:B------:R-:W-:Y:S02]  /*39f10*/  ISETP.GT.AND P0, PT, R0, 0x8, P1 ;  /* 0x000000080000780c */ /* 0x000fe40000f04270 */
[----:B------:R-:W-:Y:S02]  /*39f20*/  F2FP.F16.F32.PACK_AB R14, RZ, R14 ;  /* 0x0000000eff0e723e */ /* 0x000fe400000000ff */
[----:B------:R-:W-:Y:S02]  /*39f30*/  ISETP.GT.AND P2, PT, R3, 0x168, PT ;  /* 0x000001680300780c */ /* 0x000fe40003f44270 */
[----:B0-----:R-:W-:Y:S01]  /*39f40*/  PRMT R15, R14, 0x7610, R15 ;  /* 0x000076100e0f7816 */ /* 0x001fe2000000000f */
[----:B------:R-:W-:-:S06]  /*39f50*/  FMUL R14, R231, R2 ;  /* 0x00000002e70e7220 */ /* 0x000fcc0000400000 */
[----:B------:R0:W-:Y:S01]  /*39f60*/  @P0 STG.E.U16 desc[UR36][R6.64+0x2c2], R15 ;  /* 0x0002c20f06000986 */ /* 0x0001e2000c101524 */
[----:B------:R-:W-:Y:S02]  /*39f70*/  ISETP.GT.AND P0, PT, R0, RZ, P2 ;  /* 0x000000ff0000720c */ /* 0x000fe40001704270 */
[----:B------:R-:W-:Y:S02]  /*39f80*/  F2FP.F16.F32.PACK_AB R14, RZ, R14 ;  /* 0x0000000eff0e723e */ /* 0x000fe400000000ff */
[----:B------:R-:W-:Y:S02]  /*39f90*/  ISETP.GT.AND P1, PT, R3, 0x169, PT ;  /* 0x000001690300780c */ /* 0x000fe40003f24270 */
[----:B--2---:R-:W-:Y:S01]  /*39fa0*/  PRMT R20, R14, 0x7610, R20 ;  /* 0x000076100e147816 */ /* 0x004fe20000000014 */
[----:B------:R-:W-:-:S06]  /*39fb0*/  FMUL R14, R230, R2 ;  /* 0x00000002e60e7220 */ /* 0x000fcc0000400000 */
[----:B------:R2:W-:Y:S01]  /*39fc0*/  @P0 STG.E.U16 desc[UR36][R4.64+0x2d0], R20 ;  /* 0x0002d01404000986 */ /* 0x0005e2000c101524 */
[----:B------:R-:W-:Y:S02]  /*39fd0*/  ISETP.GT.AND P0, PT, R0, RZ, P1 ;  /* 0x000000ff0000720c */ /* 0x000fe40000f04270 */
[----:B------:R-:W-:-:S04]  /*39fe0*/  F2FP.F16.F32.PACK_AB R14, RZ, R14 ;  /* 0x0000000eff0e723e */ /* 0x000fc800000000ff */
[----:B-1----:R-:W-:Y:S01]  /*39ff0*/  PRMT R19, R14, 0x7610, R19 ;  /* 0x000076100e137816 */ /* 0x002fe20000000013 */
[----:B------:R-:W-:-:S06]  /*3a000*/  FMUL R14, R229, R2 ;  /* 0x00000002e50e7220 */ /* 0x000fcc0000400000 */
[----:B------:R1:W-:Y:S01]  /*3a010*/  @P0 STG.E.U16 desc[UR36][R4.64+0x2d2], R19 ;  /* 0x0002d21304000986 */ /* 0x0003e2000c101524 */
[----:B------:R-:W-:Y:S02]  /*3a020*/  ISETP.GT.AND P0, PT, R0, 0x8, P2 ;  /* 0x000000080000780c */ /* 0x000fe40001704270 */
[----:B------:R-:W-:-:S04]  /*3a030*/  F2FP.F16.F32.PACK_AB R14, RZ, R14 ;  /* 0x0000000eff0e723e */ /* 0x000fc800000000ff */
[----:B0-----:R-:W-:Y:S01]  /*3a040*/  PRMT R15, R14, 0x7610, R15 ;  /* 0x000076100e0f7816 */ /* 0x001fe2000000000f */
[----:B------:R-:W-:-:S06]  /*3a050*/  FMUL R14, R228, R2 ;  /* 0x00000002e40e7220 */ /* 0x000fcc0000400000 */
[----:B------:R0:W-:Y:S01]  /*3a060*/  @P0 STG.E.U16 desc[UR36][R6.64+0x2d0], R15 ;  /* 0x0002d00f06000986 */ /* 0x0001e2000c101524 */
[----:B------:R-:W-:Y:S02]  /*3a070*/  ISETP.GT.AND P0, PT, R0, 0x8, P1 ;  /* 0x000000080000780c */ /* 0x000fe40000f04270 */
[----:B------:R-:W-:Y:S02]  /*3a080*/  F2FP.F16.F32.PACK_AB R14, RZ, R14 ;  /* 0x0000000eff0e723e */ /* 0x000fe400000000ff */
[----:B------:R-:W-:Y:S02]  /*3a090*/  ISETP.GT.AND P2, PT, R3, 0x170, PT ;  /* 0x000001700300780c */ /* 0x000fe40003f44270 */
[----:B--2---:R-:W-:Y:S01]  /*3a0a0*/  PRMT R20, R14, 0x7610, R20 ;  /* 0x000076100e147816 */ /* 0x004fe20000000014 */
[----:B------:R-:W-:-:S06]  /*3a0b0*/  FMUL R14, R227, R2 ;  /* 0x00000002e30e7220 */ /* 0x000fcc0000400000 */
[----:B------:R2:W-:Y:S01]  /*3a0c0*/  @P0 STG.E.U16 desc[UR36][R6.64+0x2d2], R20 ;  /* 0x0002d21406000986 */ /* 0x0005e2000c101524 */
[----:B------:R-:W-:Y:S02]  /*3a0d0*/  ISETP.GT.AND P0, PT, R0, RZ, P2 ;  /* 0x000000ff0000720c */ /* 0x000fe40001704270 */
[----:B------:R-:W-:Y:S02]  /*3a0e0*/  F2FP.F16.F32.PACK_AB R14, RZ, R14 ;  /* 0x0000000eff0e723e */ /* 0x000fe400000000ff */
[----:B------:R-:W-:Y:S02]  /*3a0f0*/  ISETP.GT.AND P1, PT, R3, 0x171, PT ;  /* 0x000001710300780c */ /* 0x000fe40003f24270 */
[----:B-1----:R-:W-:Y:S01]  /*3a100*/  PRMT R19, R14, 0x7610, R19 ;  /* 0x000076100e137816 */ /* 0x002fe20000000013 */
[----:B------:R-:W-:-:S06]  /*3a110*/  FMUL R14, R226, R2 ;  /* 0x00000002e20e7220 */ /* 0x000fcc0000400000 */
[----:B------:R1:W-:Y:S01]  /*3a120*/  @P0 STG.E.U16 desc[UR36][R4.64+0x2e0], R19 ;  /* 0x0002e01304000986 */ /* 0x0003e2000c101524 */
[----:B------:R-:W-:Y:S02]  /*3a130*/  ISETP.GT.AND P0, PT, R0, RZ, P1 ;  /* 0x000000ff0000720c */ /* 0x000fe40000f04270 */
[----:B------:R-:W-:-:S04]  /*3a140*/  F2FP.F16.F32.PACK_AB R14, RZ, R14 ;  /* 0x0000000eff0e723e */ /* 0x000fc800000000ff */
[----:B0-----:R-:W-:Y:S01]  /*3a150*/  PRMT R15, R14, 0x7610, R15 ;  /* 0x000076100e0f7816 */ /* 0x001fe2000000000f */
[----:B------:R-:W-:-:S06]  /*3a160*/  FMUL R14, R225, R2 ;  /* 0x00000002e10e7220 */ /* 0x000fcc0000400000 */
[----:B------:R0:W-:Y:S01]  /*3a170*/  @P0 STG.E.U16 desc[UR36][R4.64+0x2e2], R15 ;  /* 0x0002e20f04000986 */ /* 0x0001e2000c101524 */
[----:B------:R-:W-:Y:S02]  /*3a180*/  ISETP.GT.AND P0, PT, R0, 0x8, P2 ;  /* 0x000000080000780c */ /* 0x000fe40001704270 */
[----:B------:R-:W-:-:S04]  /*3a190*/  F2FP.F16.F32.PACK_AB R14, RZ, R14 ;  /* 0x0000000eff0e723e */ /* 0x000fc800000000ff */
[----:B--2---:R-:W-:Y:S01]  /*3a1a0*/  PRMT R20, R14, 0x7610, R20 ;  /* 0x000076100e147816 */ /* 0x004fe20000000014 */
[----:B------:R-:W-:-:S06]  /*3a1b0*/  FMUL R14, R224, R2 ;  /* 0x00000002e00e7220 */ /* 0x000fcc0000400000 */
[----:B------:R2:W-:Y:S01]  /*3a1c0*/  @P0 STG.E.U16 desc[UR36][R6.64+0x2e0], R20 ;  /* 0x0002e01406000986 */ /* 0x0005e2000c101524 */
[----:B------:R-:W-:Y:S02]  /*3a1d0*/  ISETP.GT.AND P0, PT, R0, 0x8, P1 ;  /* 0x000000080000780c */ /* 0x000fe40000f04270 */
[----:B------:R-:W-:Y:S02]  /*3a1e0*/  F2FP.F16.F32.PACK_AB R14, RZ, R14 ;  /* 0x0000000eff0e723e */ /* 0x000fe400000000ff */
[----:B------:R-:W-:Y:S02]  /*3a1f0*/  ISETP.GT.AND P2, PT, R3, 0x178, PT ;  /* 0x000001780300780c */ /* 0x000fe40003f44270 */
[----:B-1----:R-:W-:Y:S01]  /*3a200*/  PRMT R19, R14, 0x7610, R19 ;  /* 0x000076100e137816 */ /* 0x002fe20000000013 */
[----:B------:R-:W-:-:S06]  /*3a210*/  FMUL R14, R223, R2 ;  /* 0x00000002df0e7220 */ /* 0x000fcc0000400000 */
        /* <DEDUP_REMOVED lines=330> */
[----:B------:R-:W-:-:S04]  /*3b6c0*/  ISETP.GT.AND P0, PT, R3, 0x1f0, PT ;  /* 0x000001f00300780c */ /* 0x000fc80003f04270 */
        /* <DEDUP_REMOVED lines=26> */
[----:B------:R-:W-:Y:S01]  /*3b870*/  @P1 STG.E.U16 desc[UR36][R4.64+0x3f0], R20 ;  /* 0x0003f01404001986 */ /* 0x000fe2000c101524 */
[----:B------:R-:W-:-:S04]  /*3b880*/  ISETP.GT.AND P1, PT, R3, 0x1f9, PT ;  /* 0x000001f90300780c */ /* 0x000fc80003f24270 */
[----:B------:R-:W-:Y:S02]  /*3b890*/  ISETP.GT.AND P6, PT, R0, RZ, P1 ;  /* 0x000000ff0000720c */ /* 0x000fe40000fc4270 */
[----:B------:R-:W-:-:S04]  /*3b8a0*/  F2FP.F16.F32.PACK_AB R14, RZ, R14 ;  /* 0x0000000eff0e723e */ /* 0x000fc800000000ff */
[----:B-1----:R-:W-:Y:S01]  /*3b8b0*/  PRMT R19, R14, 0x7610, R19 ;  /* 0x000076100e137816 */ /* 0x002fe20000000013 */
[----:B------:R-:W-:-:S06]  /*3b8c0*/  FMUL R14, R156, R2 ;  /* 0x000000029c0e7220 */ /* 0x000fcc0000400000 */
[----:B------:R1:W-:Y:S01]  /*3b8d0*/  @P6 STG.E.U16 desc[UR36][R4.64+0x3f2], R19 ;  /* 0x0003f21304006986 */ /* 0x0003e2000c101524 */
[----:B------:R-:W-:Y:S02]  /*3b8e0*/  ISETP.GT.AND P6, PT, R0, 0x8, P2 ;  /* 0x000000080000780c */ /* 0x000fe400017c4270 */
[----:B------:R-:W-:-:S04]  /*3b8f0*/  F2FP.F16.F32.PACK_AB R14, RZ, R14 ;  /* 0x0000000eff0e723e */ /* 0x000fc800000000ff */
[----:B0-----:R-:W-:-:S07]  /*3b900*/  PRMT R15, R14, 0x7610, R15 ;  /* 0x000076100e0f7816 */ /* 0x001fce000000000f */
[----:B-1----:R-:W-:Y:S02]  /*3b910*/  @P6 IMAD.MOV.U32 R4, RZ, RZ, R6 ;  /* 0x000000ffff046224 */ /* 0x002fe400078e0006 */
[----:B------:R-:W-:Y:S02]  /*3b920*/  @P6 IMAD.MOV.U32 R5, RZ, RZ, R7 ;  /* 0x000000ffff056224 */ /* 0x000fe400078e0007 */
[----:B------:R-:W-:-:S03]  /*3b930*/  FMUL R14, R155, R2 ;  /* 0x000000029b0e7220 */ /* 0x000fc60000400000 */
[----:B------:R0:W-:Y:S01]  /*3b940*/  @P6 STG.E.U16 desc[UR36][R4.64+0x3f0], R15 ;  /* 0x0003f00f04006986 */ /* 0x0001e2000c101524 */
[----:B------:R-:W-:Y:S02]  /*3b950*/  ISETP.GT.AND P6, PT, R0, 0x8, P1 ;  /* 0x000000080000780c */ /* 0x000fe40000fc4270 */
[----:B------:R-:W-:Y:S01]  /*3b960*/  F2FP.F16.F32.PACK_AB R14, RZ, R14 ;  /* 0x0000000eff0e723e */ /* 0x000fe200000000ff */
[----:B------:R-:W-:-:S10]  /*3b970*/  FMUL R24, R24, R2 ;  /* 0x0000000218187220 */ /* 0x000fd40000400000 */
[----:B------:R0:W-:Y:S01]  /*3b980*/  @P6 STG.E.U16 desc[UR36][R6.64+0x3f2], R14 ;  /* 0x0003f20e06006986 */ /* 0x0001e2000c101524 */
[----:B------:R-:W-:-:S04]  /*3b990*/  ISETP.GT.AND P6, PT, R3, 0x100, PT ;  /* 0x000001000300780c */ /* 0x000fc80003fc4270 */
        /* <DEDUP_REMOVED lines=579> */
[C---:B------:R-:W-:Y:S02]  /*3ddd0*/  ISETP.GT.AND P6, PT, R0.reuse, 0x80, P5 ;  /* 0x000000800000780c */ /* 0x040fe40002fc4270 */
[----:B------:R-:W-:Y:S02]  /*3dde0*/  F2FP.F16.F32.PACK_AB R140, RZ, R140 ;  /* 0x0000008cff8c723e */ /* 0x000fe400000000ff */
[----:B------:R-:W-:Y:S01]  /*3ddf0*/  ISETP.GT.AND P5, PT, R0, 0x88, P5 ;  /* 0x000000880000780c */ /* 0x000fe20002fa4270 */
[-C--:B------:R-:W-:Y:S01]  /*3de00*/  FMUL R141, R141, R2.reuse ;  /* 0x000000028d8d7220 */ /* 0x080fe20000400000 */
[-C--:B------:R-:W-:Y:S01]  /*3de10*/  FMUL R142, R142, R2.reuse ;  /* 0x000000028e8e7220 */ /* 0x080fe20000400000 */
[----:B------:R-:W-:-:S06]  /*3de20*/  FMUL R143, R143, R2 ;  /* 0x000000028f8f7220 */ /* 0x000fcc0000400000 */
[----:B------:R0:W-:Y:S01]  /*3de30*/  @P6 STG.E.U16 desc[UR36][R8.64+0x3d0], R140 ;  /* 0x0003d08c08006986 */ /* 0x0001e2000c101524 */
[C---:B------:R-:W-:Y:S02]  /*3de40*/  ISETP.GT.AND P6, PT, R0.reuse, 0x80, P4 ;  /* 0x000000800000780c */ /* 0x040fe400027c4270 */
[----:B------:R-:W-:Y:S02]  /*3de50*/  ISETP.GT.AND P4, PT, R0, 0x88, P4 ;  /* 0x000000880000780c */ /* 0x000fe40002784270 */
[----:B------:R-:W-:Y:S02]  /*3de60*/  F2FP.F16.F32.PACK_AB R141, RZ, R141 ;  /* 0x0000008dff8d723e */ /* 0x000fe400000000ff */
[----:B------:R-:W-:Y:S02]  /*3de70*/  F2FP.F16.F32.PACK_AB R142, RZ, R142 ;  /* 0x0000008eff8e723e */ /* 0x000fe400000000ff */
[----:B------:R-:W-:-:S05]  /*3de80*/  F2FP.F16.F32.PACK_AB R143, RZ, R143 ;  /* 0x0000008fff8f723e */ /* 0x000fca00000000ff */
[----:B------:R0:W-:Y:S04]  /*3de90*/  @P6 STG.E.U16 desc[UR36][R8.64+0x3d2], R141 ;  /* 0x0003d28d08006986 */ /* 0x0001e8000c101524 */
[----:B------:R0:W-:Y:S01]  /*3dea0*/  @P5 STG.E.U16 desc[UR36][R10.64+0x3d0], R142 ;  /* 0x0003d08e0a005986 */ /* 0x0001e2000c101524 */
[----:B------:R-:W-:-:S03]  /*3deb0*/  ISETP.GT.AND P5, PT, R0, 0x80, P0 ;  /* 0x000000800000780c */ /* 0x000fc600007a4270 */
[----:B------:R0:W-:Y:S01]  /*3dec0*/  @P4 STG.E.U16 desc[UR36][R10.64+0x3d2], R143 ;  /* 0x0003d28f0a004986 */ /* 0x0001e2000c101524 */
[----:B------:R-:W-:Y:S01]  /*3ded0*/  ISETP.GT.AND P4, PT, R0, 0x80, P3 ;  /* 0x000000800000780c */ /* 0x000fe20001f84270 */
[-C--:B------:R-:W-:Y:S01]  /*3dee0*/  FMUL R144, R144, R2.reuse ;  /* 0x0000000290907220 */ /* 0x080fe20000400000 */
[----:B------:R-:W-:-:S04]  /*3def0*/  FMUL R145, R145, R2 ;  /* 0x0000000291917220 */ /* 0x000fc80000400000 */
[----:B------:R-:W-:Y:S02]  /*3df00*/  F2FP.F16.F32.PACK_AB R144, RZ, R144 ;  /* 0x00000090ff90723e */ /* 0x000fe400000000ff */
[----:B------:R-:W-:Y:S02]  /*3df10*/  F2FP.F16.F32.PACK_AB R145, RZ, R145 ;  /* 0x00000091ff91723e */ /* 0x000fe400000000ff */
[C---:B------:R-:W-:Y:S01]  /*3df20*/  ISETP.GT.AND P0, PT, R0.reuse, 0x88, P0 ;  /* 0x000000880000780c */ /* 0x040fe20000704270 */
[----:B------:R0:W-:Y:S01]  /*3df30*/  @P5 STG.E.U16 desc[UR36][R8.64+0x3e0], R144 ;  /* 0x0003e09008005986 */ /* 0x0001e2000c101524 */
[C---:B------:R-:W-:Y:S02]  /*3df40*/  ISETP.GT.AND P3, PT, R0.reuse, 0x88, P3 ;  /* 0x000000880000780c */ /* 0x040fe40001f64270 */
[C---:B------:R-:W-:Y:S01]  /*3df50*/  ISETP.GT.AND P5, PT, R0.reuse, 0x80, P2 ;  /* 0x000000800000780c */ /* 0x040fe200017a4270 */
[----:B------:R0:W-:Y:S01]  /*3df60*/  @P4 STG.E.U16 desc[UR36][R8.64+0x3e2], R145 ;  /* 0x0003e29108004986 */ /* 0x0001e2000c101524 */
[----:B------:R-:W-:Y:S01]  /*3df70*/  ISETP.GT.AND P4, PT, R0, 0x80, P1 ;  /* 0x000000800000780c */ /* 0x000fe20000f84270 */
[-C--:B------:R-:W-:Y:S01]  /*3df80*/  FMUL R146, R146, R2.reuse ;  /* 0x0000000292927220 */ /* 0x080fe20000400000 */
[C---:B------:R-:W-:Y:S01]  /*3df90*/  ISETP.GT.AND P2, PT, R0.reuse, 0x88, P2 ;  /* 0x000000880000780c */ /* 0x040fe20001744270 */
[-C--:B------:R-:W-:Y:S01]  /*3dfa0*/  FMUL R147, R147, R2.reuse ;  /* 0x0000000293937220 */ /* 0x080fe20000400000 */
[----:B------:R-:W-:Y:S01]  /*3dfb0*/  ISETP.GT.AND P1, PT, R0, 0x88, P1 ;  /* 0x000000880000780c */ /* 0x000fe20000f24270 */
[-C--:B------:R-:W-:Y:S01]  /*3dfc0*/  FMUL R148, R148, R2.reuse ;  /* 0x0000000294947220 */ /* 0x080fe20000400000 */
[-C--:B------:R-:W-:Y:S01]  /*3dfd0*/  FMUL R149, R149, R2.reuse ;  /* 0x0000000295957220 */ /* 0x080fe20000400000 */
[-C--:B------:R-:W-:Y:S01]  /*3dfe0*/  FMUL R150, R150, R2.reuse ;  /* 0x0000000296967220 */ /* 0x080fe20000400000 */
[----:B------:R-:W-:Y:S01]  /*3dff0*/  FMUL R151, R151, R2 ;  /* 0x0000000297977220 */ /* 0x000fe20000400000 */
[----:B------:R-:W-:-:S02]  /*3e000*/  F2FP.F16.F32.PACK_AB R146, RZ, R146 ;  /* 0x00000092ff92723e */ /* 0x000fc400000000ff */
[----:B------:R-:W-:Y:S02]  /*3e010*/  F2FP.F16.F32.PACK_AB R147, RZ, R147 ;  /* 0x00000093ff93723e */ /* 0x000fe400000000ff */
[----:B------:R-:W-:Y:S02]  /*3e020*/  F2FP.F16.F32.PACK_AB R148, RZ, R148 ;  /* 0x00000094ff94723e */ /* 0x000fe400000000ff */
[----:B------:R-:W-:Y:S02]  /*3e030*/  F2FP.F16.F32.PACK_AB R149, RZ, R149 ;  /* 0x00000095ff95723e */ /* 0x000fe400000000ff */
[----:B------:R-:W-:Y:S02]  /*3e040*/  F2FP.F16.F32.PACK_AB R150, RZ, R150 ;  /* 0x00000096ff96723e */ /* 0x000fe400000000ff */
[----:B------:R-:W-:Y:S01]  /*3e050*/  F2FP.F16.F32.PACK_AB R151, RZ, R151 ;  /* 0x00000097ff97723e */ /* 0x000fe200000000ff */
[----:B------:R0:W-:Y:S04]  /*3e060*/  @P0 STG.E.U16 desc[UR36][R10.64+0x3e0], R146 ;  /* 0x0003e0920a000986 */ /* 0x0001e8000c101524 */
[----:B------:R0:W-:Y:S04]  /*3e070*/  @P3 STG.E.U16 desc[UR36][R10.64+0x3e2], R147 ;  /* 0x0003e2930a003986 */ /* 0x0001e8000c101524 */
[----:B------:R0:W-:Y:S04]  /*3e080*/  @P5 STG.E.U16 desc[UR36][R8.64+0x3f0], R148 ;  /* 0x0003f09408005986 */ /* 0x0001e8000c101524 */
[----:B------:R0:W-:Y:S04]  /*3e090*/  @P4 STG.E.U16 desc[UR36][R8.64+0x3f2], R149 ;  /* 0x0003f29508004986 */ /* 0x0001e8000c101524 */
[----:B------:R0:W-:Y:S04]  /*3e0a0*/  @P2 STG.E.U16 desc[UR36][R10.64+0x3f0], R150 ;  /* 0x0003f0960a002986 */ /* 0x0001e8000c101524 */
[----:B------:R0:W-:Y:S02]  /*3e0b0*/  @P1 STG.E.U16 desc[UR36][R10.64+0x3f2], R151 ;  /* 0x0003f2970a001986 */ /* 0x0001e4000c101524 */
.L_x_1048:
[----:B------:R-:W-:Y:S05]  /*3e0c0*/  BSYNC B0 ;  /* 0x0000000000007941 */ /* 0x000fea0003800000 */
.L_x_28:
[----:B0-----:R-:W2:Y:S04]  /*3e0d0*/  LDL.LU R5, [R1+0x604] ;  /* 0x0006040001057983 */ /* 0x001ea80000300800 */
[----:B------:R-:W2:Y:S01]  /*3e0e0*/  LDL.LU R4, [R1+0x608] ;  /* 0x0006080001047983 */ /* 0x000ea20000300800 */
[----:B------:R-:W-:Y:S01]  /*3e0f0*/  ULDC UR4, c[0x0][0xc] ;  /* 0x0000030000047ab9 */ /* 0x000fe20000000800 */
[----:B------:R-:W-:Y:S01]  /*3e100*/  ULDC UR5, c[0x0][0x10] ;  /* 0x0000040000057ab9 */ /* 0x000fe20000000800 */
[----:B------:R-:W2:Y:S01]  /*3e110*/  LDC R3, c[0x0][0x14] ;  /* 0x00000500ff037b82 */ /* 0x000ea20000000800 */
[----:B------:R-:W-:Y:S01]  /*3e120*/  UIMAD.WIDE.U32 UR4, UR4, UR5, URZ ;  /* 0x00000005040472a5 */ /* 0x000fe2000f8e003f */
[----:B------:R-:W-:Y:S01]  /*3e130*/  PRMT R0, RZ, 0x7610, R0 ;  /* 0x00007610ff007816 */ /* 0x000fe20000000000 */
[----:B------:R-:W-:-:S02]  /*3e140*/  IMAD.MOV.U32 R23, RZ, RZ, -0x1 ;  /* 0xffffffffff177424 */ /* 0x000fc400078e00ff */
[----:B-----5:R-:W-:Y:S02]  /*3e150*/  IMAD.MOV.U32 R19, RZ, RZ, -0x1 ;  /* 0xffffffffff137424 */ /* 0x020fe400078e00ff */
[----:B--2---:R-:W-:-:S04]  /*3e160*/  IMAD.WIDE.U32 R4, R3, UR4, R4 ;  /* 0x0000000403047c25 */ /* 0x004fc8000f8e0004 */
[----:B------:R-:W-:Y:S01]  /*3e170*/  IMAD R3, R3, UR5, RZ ;  /* 0x0000000503037c24 */ /* 0x000fe2000f8e02ff */
[----:B------:R-:W-:Y:S01]  /*3e180*/  ULDC.64 UR4, c[0x0][0x650] ;  /* 0x0001940000047ab9 */ /* 0x000fe20000000a00 */
[----:B------:R-:W-:Y:S01]  /*3e190*/  IMAD.MOV.U32 R25, RZ, RZ, R4 ;  /* 0x000000ffff197224 */ /* 0x000fe200078e0004 */
[----:B------:R-:W-:Y:S02]  /*3e1a0*/  ISETP.GE.U32.AND P0, PT, R4, UR4, PT ;  /* 0x0000000404007c0c */ /* 0x000fe4000bf06070 */
[----:B------:R-:W-:-:S04]  /*3e1b0*/  IADD3 R28, R5, R3, RZ ;  /* 0x00000003051c7210 */ /* 0x000fc80007ffe0ff */
[----:B------:R-:W-:Y:S01]  /*3e1c0*/  ISETP.GE.U32.AND.EX P0, PT, R28, UR5, PT, P0 ;  /* 0x000000051c007c0c */ /* 0x000fe2000bf06100 */
[----:B------:R0:W-:Y:S04]  /*3e1d0*/  STL [R1+0x604], R28 ;  /* 0x0006041c01007387 */ /* 0x0001e80000100800 */
[----:B------:R0:W-:Y:S08]  /*3e1e0*/  STL [R1+0x608], R25 ;  /* 0x0006081901007387 */ /* 0x0001f00000100800 */
[----:B------:R-:W-:Y:S05]  /*3e1f0*/  @P0 BRA `(.L_x_1049) ;  /* 0x0000000400700947 */ /* 0x000fea0003800000 */
[----:B------:R-:W2:Y:S01]  /*3e200*/  S2R R20, SR_CTAID.X ;  /* 0x0000000000147919 */ /* 0x000ea20000002500 */
[----:B---3--:R-:W3:Y:S01]  /*3e210*/  LDC.64 R10, c[0x0][0x628] ;  /* 0x00018a00ff0a7b82 */ /* 0x008ee20000000a00 */
[----:B------:R-:W-:Y:S01]  /*3e220*/  ULDC UR4, c[0x0][0x150] ;  /* 0x0000540000047ab9 */ /* 0x000fe20000000800 */
[----:B------:R-:W-:Y:S01]  /*3e230*/  IMAD.MOV.U32 R8, RZ, RZ, R25 ;  /* 0x000000ffff087224 */ /* 0x000fe200078e0019 */
[----:B------:R-:W0:Y:S01]  /*3e240*/  S2R R22, SR_CTAID.Y ;  /* 0x0000000000167919 */ /* 0x000e220000002600 */
[----:B------:R-:W-:-:S04]  /*3e250*/  IMAD.MOV.U32 R9, RZ, RZ, R28 ;  /* 0x000000ffff097224 */ /* 0x000fc800078e001c */
[----:B------:R-:W0:Y:S08]  /*3e260*/  LDC R23, c[0x0][0x144] ;  /* 0x00005100ff177b82 */ /* 0x000e300000000800 */
[----:B-1--4-:R-:W1:Y:S08]  /*3e270*/  LDC R12, c[0x0][0x630] ;  /* 0x00018c00ff0c7b82 */ /* 0x012e700000000800 */
[----:B------:R-:W4:Y:S01]  /*3e280*/  LDC.64 R14, c[0x0][0x620] ;  /* 0x00018800ff0e7b82 */ /* 0x000f220000000a00 */
[----:B---3--:R-:W-:-:S04]  /*3e290*/  ISETP.NE.U32.AND P0, PT, R10, RZ, PT ;  /* 0x000000ff0a00720c */ /* 0x008fc80003f05070 */
[----:B------:R-:W-:Y:S02]  /*3e2a0*/  ISETP.NE.AND.EX P0, PT, R11, RZ, PT, P0 ;  /* 0x000000ff0b00720c */ /* 0x000fe40003f05300 */
[----:B--2---:R-:W-:-:S05]  /*3e2b0*/  I2FP.F32.U32 R0, R20 ;  /* 0x0000001400007245 */ /* 0x004fca0000201000 */
[----:B------:R-:W-:-:S04]  /*3e2c0*/  FMUL R0, R0, UR4 ;  /* 0x0000000400007c20 */ /* 0x000fc80008400000 */
[----:B------:R2:W3:Y:S02]  /*3e2d0*/  F2I.U32.TRUNC.NTZ R21, R0 ;  /* 0x0000000000157305 */ /* 0x0004e4000020f000 */
[----:B01----:R-:W-:Y:S05]  /*3e2e0*/  @!P0 BRA `(.L_x_1050) ;  /* 0x0000000000288947 */ /* 0x003fea0003800000 */
[----:B--2---:R-:W0:Y:S02]  /*3e2f0*/  LDC R0, c[0x0][0x634] ;  /* 0x00018d00ff007b82 */ /* 0x004e240000000800 */
[----:B0-----:R-:W-:-:S04]  /*3e300*/  IADD3 R3, P0, R25, R0, RZ ;  /* 0x0000000019037210 */ /* 0x001fc80007f1e0ff */
[----:B------:R-:W-:-:S05]  /*3e310*/  IADD3.X R13, RZ, R28, RZ, P0, !PT ;  /* 0x0000001cff0d7210 */ /* 0x000fca00007fe4ff */
[----:B------:R-:W-:-:S04]  /*3e320*/  IMAD.WIDE.U32 R4, R13, R10, RZ ;  /* 0x0000000a0d047225 */ /* 0x000fc800078e00ff */
[----:B------:R-:W-:-:S04]  /*3e330*/  IMAD.WIDE.U32 R6, P0, R3, R11, R4 ;  /* 0x0000000b03067225 */ /* 0x000fc80007800004 */
[----:B------:R-:W-:-:S04]  /*3e340*/  IMAD.WIDE.U32 R4, R3, R10, RZ ;  /* 0x0000000a03047225 */ /* 0x000fc800078e00ff */
[----:B------:R-:W-:Y:S01]  /*3e350*/  IMAD.X R9, RZ, RZ, RZ, P0 ;  /* 0x000000ffff097224 */ /* 0x000fe200000e06ff */
[----:B------:R-:W-:Y:S01]  /*3e360*/  IADD3 RZ, P0, R5, R6, RZ ;  /* 0x0000000605ff7210 */ /* 0x000fe20007f1e0ff */
[----:B------:R-:W-:-:S04]  /*3e370*/  IMAD.MOV.U32 R8, RZ, RZ, R7 ;  /* 0x000000ffff087224 */ /* 0x000fc800078e0007 */
[----:B------:R-:W-:-:S08]  /*3e380*/  IMAD.WIDE.U32.X R8, R13, R11, R8, P0 ;  /* 0x0000000b0d087225 */ /* 0x000fd000000e0408 */
.L_x_1050:
[-CC-:B------:R-:W-:Y:S01]  /*3e390*/  SHF.R.U64 R19, R8, R12.reuse, R9.reuse ;  /* 0x0000000c08137219 */ /* 0x180fe20000001209 */
[----:B------:R-:W0:Y:S01]  /*3e3a0*/  LDC.64 R26, c[0x0][0x640] ;  /* 0x00019000ff1a7b82 */ /* 0x000e220000000a00 */
[----:B--2---:R-:W-:Y:S01]  /*3e3b0*/  SHF.R.U32.HI R0, RZ, R12, R9 ;  /* 0x0000000cff007219 */ /* 0x004fe20000011609 */
[----:B------:R-:W-:Y:S01]  /*3e3c0*/  IMAD.MOV.U32 R4, RZ, RZ, R25 ;  /* 0x000000ffff047224 */ /* 0x000fe200078e0019 */
[----:B------:R-:W-:Y:S01]  /*3e3d0*/  IADD3 R3, P0, RZ, -R19, RZ ;  /* 0x80000013ff037210 */ /* 0x000fe20007f1e0ff */
[----:B---3--:R-:W-:Y:S01]  /*3e3e0*/  IMAD.MOV R21, RZ, RZ, -R21 ;  /* 0x000000ffff157224 */ /* 0x008fe200078e0a15 */
[----:B------:R-:W-:Y:S01]  /*3e3f0*/  ULDC UR4, c[0x0][0x154] ;  /* 0x0000550000047ab9 */ /* 0x000fe20000000800 */
[----:B------:R-:W-:Y:S02]  /*3e400*/  IMAD.MOV.U32 R7, RZ, RZ, 0x1 ;  /* 0x00000001ff077424 */ /* 0x000fe400078e00ff */
[----:B------:R-:W1:Y:S01]  /*3e410*/  LDC R6, c[0x0][0x618] ;  /* 0x00018600ff067b82 */ /* 0x000e620000000800 */
[----:B------:R-:W-:-:S02]  /*3e420*/  IMAD.X R5, RZ, RZ, ~R0, P0 ;  /* 0x000000ffff057224 */ /* 0x000fc400000e0e00 */
[----:B------:R-:W-:Y:S02]  /*3e430*/  IMAD R21, R23, R21, R20 ;  /* 0x0000001517157224 */ /* 0x000fe400078e0214 */
[----:B----4-:R-:W-:Y:S01]  /*3e440*/  IMAD R0, R5, R14, RZ ;  /* 0x0000000e05007224 */ /* 0x010fe200078e02ff */
[----:B------:R-:W-:Y:S02]  /*3e450*/  MOV R5, R28 ;  /* 0x0000001c00057202 */ /* 0x000fe40000000f00 */
[----:B------:R-:W2:Y:S01]  /*3e460*/  LDC R8, c[0x0][0x608] ;  /* 0x00018200ff087b82 */ /* 0x000ea20000000800 */
[----:B------:R-:W-:-:S04]  /*3e470*/  IMAD.WIDE.U32 R4, R3, R14, R4 ;  /* 0x0000000e03047225 */ /* 0x000fc800078e0004 */
[----:B------:R-:W-:-:S03]  /*3e480*/  IMAD R3, R3, R15, R0 ;  /* 0x0000000f03037224 */ /* 0x000fc600078e0200 */
[----:B------:R-:W3:Y:S01]  /*3e490*/  LDC R24, c[0x0][0x658] ;  /* 0x00019600ff187b82 */ /* 0x000ee20000000800 */
[----:B------:R-:W-:Y:S01]  /*3e4a0*/  I2FP.F32.U32 R0, R22 ;  /* 0x0000001600007245 */ /* 0x000fe20000201000 */
[----:B------:R-:W-:Y:S01]  /*3e4b0*/  IMAD.IADD R3, R5, 0x1, R3 ;  /* 0x0000000105037824 */ /* 0x000fe200078e0203 */
[----:B0-----:R-:W-:Y:S01]  /*3e4c0*/  ISETP.NE.U32.AND P0, PT, R26, RZ, PT ;  /* 0x000000ff1a00720c */ /* 0x001fe20003f05070 */
[----:B------:R-:W-:Y:S02]  /*3e4d0*/  IMAD.MOV.U32 R5, RZ, RZ, -0x1 ;  /* 0xffffffffff057424 */ /* 0x000fe400078e00ff */
[----:B------:R-:W-:Y:S02]  /*3e4e0*/  FMUL R0, R0, UR4 ;  /* 0x0000000400007c20 */ /* 0x000fe40008400000 */
[----:B------:R-:W0:Y:S01]  /*3e4f0*/  LDC R15, c[0x0][0x148] ;  /* 0x00005200ff0f7b82 */ /* 0x000e220000000800 */
[----:B-1----:R-:W-:Y:S01]  /*3e500*/  SHF.R.U64 R12, R4, R6, R3 ;  /* 0x00000006040c7219 */ /* 0x002fe20000001203 */
[----:B------:R1:W4:Y:S01]  /*3e510*/  F2I.U32.TRUNC.NTZ R13, R0 ;  /* 0x00000000000d7305 */ /* 0x000322000020f000 */
[----:B------:R-:W-:-:S02]  /*3e520*/  ISETP.NE.AND.EX P0, PT, R27, RZ, PT, P0 ;  /* 0x000000ff1b00720c */ /* 0x000fc40003f05300 */
[----:B------:R-:W-:-:S03]  /*3e530*/  SHF.R.U32.HI R3, RZ, R6, R3 ;  /* 0x00000006ff037219 */ /* 0x000fc60000011603 */
[----:B------:R-:W0:Y:S01]  /*3e540*/  LDC R20, c[0x0][0x600] ;  /* 0x00018000ff147b82 */ /* 0x000e220000000800 */
[-CC-:B--2---:R-:W-:Y:S02]  /*3e550*/  SHF.R.U64 R10, R12, R8.reuse, R3.reuse ;  /* 0x000000080c0a7219 */ /* 0x184fe40000001203 */
[----:B------:R-:W-:-:S05]  /*3e560*/  SHF.R.U32.HI R3, RZ, R8, R3 ;  /* 0x00000008ff037219 */ /* 0x000fca0000011603 */
[----:B------:R-:W2:Y:S01]  /*3e570*/  LDC R25, c[0x0][0x648] ;  /* 0x00019200ff197b82 */ /* 0x000ea20000000800 */
[-C--:B---3--:R-:W-:Y:S02]  /*3e580*/  SHF.L.U32 R4, R5, R24.reuse, RZ ;  /* 0x0000001805047219 */ /* 0x088fe400000006ff */
[--C-:B------:R-:W-:Y:S02]  /*3e590*/  SHF.R.U64 R14, R10, R24, R3.reuse ;  /* 0x000000180a0e7219 */ /* 0x100fe40000001203 */
[----:B------:R-:W-:Y:S02]  /*3e5a0*/  LOP3.LUT R23, RZ, R4, RZ, 0x33, !PT ;  /* 0x00000004ff177212 */ /* 0x000fe400078e33ff */
[-C--:B------:R-:W-:Y:S01]  /*3e5b0*/  SHF.R.U32.HI R5, RZ, R24.reuse, R3 ;  /* 0x00000018ff057219 */ /* 0x080fe20000011603 */
[----:B------:R-:W3:Y:S01]  /*3e5c0*/  LDC R28, c[0x0][0x638] ;  /* 0x00018e00ff1c7b82 */ /* 0x000ee20000000800 */
[----:B------:R-:W-:Y:S01]  /*3e5d0*/  SHF.L.U32 R170, R7, R24, RZ ;  /* 0x0000001807aa7219 */ /* 0x000fe200000006ff */
[----:B------:R-:W-:-:S06]  /*3e5e0*/  IMAD.MOV.U32 R4, RZ, RZ, R14 ;  /* 0x000000ffff047224 */ /* 0x000fcc00078e000e */
[----:B------:R-:W0:Y:S01]  /*3e5f0*/  LDC R29, c[0x0][0x610] ;  /* 0x00018400ff1d7b82 */ /* 0x000e220000000800 */
[----:B-1--4-:R-:W-:Y:S05]  /*3e600*/  @!P0 BRA `(.L_x_1051) ;  /* 0x0000000000288947 */ /* 0x012fea0003800000 */
[----:B------:R-:W1:Y:S02]  /*3e610*/  LDC R3, c[0x0][0x64c] ;  /* 0x00019300ff037b82 */ /* 0x000e640000000800 */
[----:B-1----:R-:W-:-:S05]  /*3e620*/  IADD3 R3, P0, R14, R3, RZ ;  /* 0x000000030e037210 */ /* 0x002fca0007f1e0ff */
[----:B------:R-:W-:-:S04]  /*3e630*/  IMAD.X R11, RZ, RZ, R5, P0 ;  /* 0x000000ffff0b7224 */ /* 0x000fc800000e0605 */
[----:B------:R-:W-:-:S04]  /*3e640*/  IMAD.WIDE.U32 R4, R11, R26, RZ ;  /* 0x0000001a0b047225 */ /* 0x000fc800078e00ff */
[----:B------:R-:W-:-:S04]  /*3e650*/  IMAD.WIDE.U32 R6, P0, R3, R27, R4 ;  /* 0x0000001b03067225 */ /* 0x000fc80007800004 */
[----:B------:R-:W-:Y:S01]  /*3e660*/  IMAD.WIDE.U32 R4, R3, R26, RZ ;  /* 0x0000001a03047225 */ /* 0x000fe200078e00ff */
[----:B------:R-:W-:-:S03]  /*3e670*/  IADD3.X R9, RZ, RZ, RZ, P0, !PT ;  /* 0x000000ffff097210 */ /* 0x000fc600007fe4ff */
[----:B------:R-:W-:Y:S01]  /*3e680*/  IMAD.MOV.U32 R8, RZ, RZ, R7 ;  /* 0x000000ffff087224 */ /* 0x000fe200078e0007 */
[----:B------:R-:W-:-:S05]  /*3e690*/  IADD3 RZ, P0, R5, R6, RZ ;  /* 0x0000000605ff7210 */ /* 0x000fca0007f1e0ff */
[----:B------:R-:W-:-:S08]  /*3e6a0*/  IMAD.WIDE.U32.X R4, R11, R27, R8, P0 ;  /* 0x0000001b0b047225 */ /* 0x000fd000000e0408 */
.L_x_1051:
[----:B------:R-:W1:Y:S01]  /*3e6b0*/  LDC R3, c[0x0][0x65c] ;  /* 0x00019700ff037b82 */ /* 0x000e620000000800 */
[----:B--2---:R-:W-:Y:S01]  /*3e6c0*/  SHF.R.U64 R0, R4, R25, R5 ;  /* 0x0000001904007219 */ /* 0x004fe20000001205 */
[----:B0-----:R-:W-:Y:S01]  /*3e6d0*/  VIADD R7, R20, 0xffffffff ;  /* 0xffffffff14077836 */ /* 0x001fe20000000000 */
[----:B------:R-:W-:Y:S01]  /*3e6e0*/  LOP3.LUT R5, R10, R23, RZ, 0xc0, !PT ;  /* 0x000000170a057212 */ /* 0x000fe200078ec0ff */
[----:B------:R-:W-:Y:S02]  /*3e6f0*/  IMAD.MOV R13, RZ, RZ, -R13 ;  /* 0x000000ffff0d7224 */ /* 0x000fe400078e0a0d */
[----:B------:R-:W-:Y:S02]  /*3e700*/  IMAD.MOV.U32 R4, RZ, RZ, 0x1 ;  /* 0x00000001ff047424 */ /* 0x000fe400078e00ff */
[----:B------:R-:W-:Y:S01]  /*3e710*/  IMAD R170, R170, R0, R5 ;  /* 0x00000000aaaa7224 */ /* 0x000fe200078e0205 */
[----:B------:R-:W-:Y:S02]  /*3e720*/  LOP3.LUT R5, R12, R7, RZ, 0xc0, !PT ;  /* 0x000000070c057212 */ /* 0x000fe400078ec0ff */
[----:B-1----:R-:W-:Y:S01]  /*3e730*/  ISETP.NE.AND P0, PT, R3, 0x1, PT ;  /* 0x000000010300780c */ /* 0x002fe20003f05270 */
[----:B------:R-:W-:-:S04]  /*3e740*/  IMAD.MOV R3, RZ, RZ, -R0 ;  /* 0x000000ffff037224 */ /* 0x000fc800078e0a00 */
[----:B---3--:R-:W-:-:S04]  /*3e750*/  IMAD R0, R3, R28, R14 ;  /* 0x0000001c03007224 */ /* 0x008fc800078e020e */
[----:B------:R-:W-:Y:S01]  /*3e760*/  IMAD R3, R0, R20, R5 ;  /* 0x0000001400037224 */ /* 0x000fe200078e0205 */
[----:B------:R-:W-:-:S03]  /*3e770*/  PRMT R0, R4, 0x7610, R0 ;  /* 0x0000761004007816 */ /* 0x000fc60000000000 */
[----:B------:R-:W-:-:S04]  /*3e780*/  @P0 IMAD R21, R15, R13, R22 ;  /* 0x0000000d0f150224 */ /* 0x000fc800078e0216 */
[----:B------:R-:W-:-:S05]  /*3e790*/  IMAD R170, R170, R29, R21 ;  /* 0x0000001daaaa7224 */ /* 0x000fca00078e0215 */
[----:B------:R-:W-:Y:S02]  /*3e7a0*/  SEL R23, R3, R170, !P0 ;  /* 0x000000aa03177207 */ /* 0x000fe40004000000 */
[----:B------:R-:W-:-:S07]  /*3e7b0*/  SEL R170, R170, R3, !P0 ;  /* 0x00000003aaaa7207 */ /* 0x000fce0004000000 */
.L_x_1049:
[----:B------:R-:W-:Y:S02]  /*3e7c0*/  LOP3.LUT P0, RZ, R0, 0xff, RZ, 0xc0, !PT ;  /* 0x000000ff00ff7812 */ /* 0x000fe4000780c0ff */
[----:B------:R-:W-:-:S11]  /*3e7d0*/  MOV R22, R170 ;  /* 0x000000aa00167202 */ /* 0x000fd60000000f00 */
[----:B------:R-:W-:Y:S05]  /*3e7e0*/  @P0 BRA `(.L_x_1052) ;  /* 0xfffffc2400e40947 */ /* 0x000fea000383ffff */
[----:B------:R-:W-:Y:S05]  /*3e7f0*/  EXIT ;  /* 0x000000000000794d */ /* 0x000fea0003800000 */
.L_x_3:
[----:B------:R-:W2:Y:S01]  /*3e800*/  LDL R19, [R1+0x608] ;  /* 0x0006080001137983 */ /* 0x000ea20000100800 */
[----:B0-----:R-:W-:-:S03]  /*3e810*/  ULDC.64 UR4, c[0x0][0x650] ;  /* 0x0001940000047ab9 */ /* 0x001fc60000000a00 */
[----:B------:R-:W3:Y:S01]  /*3e820*/  LDL R20, [R1+0x604] ;  /* 0x0006040001147983 */ /* 0x000ee20000100800 */
[----:B------:R-:W-:Y:S01]  /*3e830*/  PRMT R7, RZ, 0x7610, R7 ;  /* 0x00007610ff077816 */ /* 0x000fe20000000007 */
[----:B------:R-:W-:Y:S02]  /*3e840*/  IMAD.MOV.U32 R2, RZ, RZ, -0x1 ;  /* 0xffffffffff027424 */ /* 0x000fe400078e00ff */
[----:B------:R-:W-:Y:S02]  /*3e850*/  IMAD.MOV.U32 R3, RZ, RZ, -0x1 ;  /* 0xffffffffff037424 */ /* 0x000fe400078e00ff */
[----:B------:R-:W-:Y:S01]  /*3e860*/  IMAD.MOV.U32 R11, RZ, RZ, -0x1 ;  /* 0xffffffffff0b7424 */ /* 0x000fe200078e00ff */
[----:B--2---:R-:W-:-:S04]  /*3e870*/  ISETP.GE.U32.AND P0, PT, R19, UR4, PT ;  /* 0x0000000413007c0c */ /* 0x004fc8000bf06070 */
[----:B---3--:R-:W-:-:S13]  /*3e880*/  ISETP.GE.U32.AND.EX P0, PT, R20, UR5, PT, P0 ;  /* 0x0000000514007c0c */ /* 0x008fda000bf06100 */
        /* <DEDUP_REMOVED lines=19> */
.L_x_1054:
[--C-:B------:R-:W-:Y:S01]  /*3e9c0*/  SHF.R.U64 R12, R10, R14, R11.reuse ;  /* 0x0000000e0a0c7219 */ /* 0x100fe2000000120b */
[----:B------:R-:W-:Y:S01]  /*3e9d0*/  IMAD.MOV.U32 R3, RZ, RZ, R20 ;  /* 0x000000ffff037224 */ /* 0x000fe200078e0014 */
[----:B------:R-:W-:Y:S01]  /*3e9e0*/  I2FP.F32.U32 R8, R4 ;  /* 0x0000000400087245 */ /* 0x000fe20000201000 */
[----:B------:R-:W0:Y:S01]  /*3e9f0*/  LDC R18, c[0x0][0x618] ;  /* 0x00018600ff127b82 */ /* 0x000e220000000800 */
[----:B------:R-:W-:Y:S01]  /*3ea00*/  SHF.R.U32.HI R2, RZ, R14, R11 ;  /* 0x0000000eff027219 */ /* 0x000fe2000001160b */
[----:B------:R-:W-:Y:S01]  /*3ea10*/  ULDC UR4, c[0x0][0x150] ;  /* 0x0000540000047ab9 */ /* 0x000fe20000000800 */
[----:B------:R-:W-:Y:S01]  /*3ea20*/  IADD3 R5, P0, RZ, -R12, RZ ;  /* 0x8000000cff057210 */ /* 0x000fe20007f1e0ff */
[----:B------:R-:W-:Y:S01]  /*3ea30*/  FMUL R9, R8, UR4 ;  /* 0x0000000408097c20 */ /* 0x000fe20008400000 */
[----:B------:R-:W-:-:S03]  /*3ea40*/  ULDC UR4, c[0x0][0x154] ;  /* 0x0000550000047ab9 */ /* 0x000fc60000000800 */
[----:B------:R-:W1:Y:S01]  /*3ea50*/  LDC.64 R20, c[0x0][0x640] ;  /* 0x00019000ff147b82 */ /* 0x000e620000000a00 */
[----:B------:R-:W-:Y:S01]  /*3ea60*/  IMAD.X R7, RZ, RZ, ~R2, P0 ;  /* 0x000000ffff077224 */ /* 0x000fe200000e0e02 */
[----:B------:R-:W2:Y:S01]  /*3ea70*/  F2I.U32.TRUNC.NTZ R9, R9 ;  /* 0x0000000900097305 */ /* 0x000ea2000020f000 */
[----:B------:R-:W-:Y:S02]  /*3ea80*/  IMAD.MOV.U32 R2, RZ, RZ, R19 ;  /* 0x000000ffff027224 */ /* 0x000fe400078e0013 */
[-C--:B------:R-:W-:Y:S02]  /*3ea90*/  IMAD R8, R7, R16.reuse, RZ ;  /* 0x0000001007087224 */ /* 0x080fe400078e02ff */
[C---:B------:R-:W-:Y:S01]  /*3eaa0*/  IMAD.WIDE.U32 R2, R5.reuse, R16, R2 ;  /* 0x0000001005027225 */ /* 0x040fe200078e0002 */
[----:B------:R-:W3:Y:S03]  /*3eab0*/  LDC R11, c[0x0][0x144] ;  /* 0x00005100ff0b7b82 */ /* 0x000ee60000000800 */
[----:B------:R-:W-:-:S02]  /*3eac0*/  IMAD R5, R5, R17, R8 ;  /* 0x0000001105057224 */ /* 0x000fc400078e0208 */
[----:B------:R-:W-:-:S03]  /*3ead0*/  IMAD.MOV.U32 R8, RZ, RZ, -0x1 ;  /* 0xffffffffff087424 */ /* 0x000fc600078e00ff */
[----:B------:R-:W4:Y:S01]  /*3eae0*/  LDC R14, c[0x0][0x608] ;  /* 0x00018200ff0e7b82 */ /* 0x000f220000000800 */
[----:B------:R-:W-:Y:S02]  /*3eaf0*/  IADD3 R3, R3, R5, RZ ;  /* 0x0000000503037210 */ /* 0x000fe40007ffe0ff */
[----:B------:R-:W-:Y:S02]  /*3eb00*/  I2FP.F32.U32 R5, R6 ;  /* 0x0000000600057245 */ /* 0x000fe40000201000 */
[-C--:B0-----:R-:W-:Y:S01]  /*3eb10*/  SHF.R.U64 R10, R2, R18.reuse, R3 ;  /* 0x00000012020a7219 */ /* 0x081fe20000001203 */
[----:B--2---:R-:W-:Y:S01]  /*3eb20*/  IMAD.MOV R2, RZ, RZ, -R9 ;  /* 0x000000ffff027224 */ /* 0x004fe200078e0a09 */
[----:B------:R-:W-:Y:S01]  /*3eb30*/  SHF.R.U32.HI R3, RZ, R18, R3 ;  /* 0x00000012ff037219 */ /* 0x000fe20000011603 */
[----:B------:R-:W0:Y:S01]  /*3eb40*/  LDC R7, c[0x0][0x658] ;  /* 0x00019600ff077b82 */ /* 0x000e220000000800 */
[----:B-1----:R-:W-:Y:S01]  /*3eb50*/  ISETP.NE.U32.AND P0, PT, R20, RZ, PT ;  /* 0x000000ff1400720c */ /* 0x002fe20003f05070 */
[----:B------:R-:W-:-:S03]  /*3eb60*/  FMUL R5, R5, UR4 ;  /* 0x0000000405057c20 */ /* 0x000fc60008400000 */
[----:B------:R-:W-:-:S03]  /*3eb70*/  ISETP.NE.AND.EX P0, PT, R21, RZ, PT, P0 ;  /* 0x000000ff1500720c */ /* 0x000fc60003f05300 */
[----:B------:R-:W1:Y:S01]  /*3eb80*/  LDC R17, c[0x0][0x148] ;  /* 0x00005200ff117b82 */ /* 0x000e620000000800 */
[----:B---3--:R-:W-:Y:S02]  /*3eb90*/  IMAD R19, R11, R2, R4 ;  /* 0x000000020b137224 */ /* 0x008fe400078e0204 */
[----:B------:R-:W-:-:S05]  /*3eba0*/  IMAD.MOV.U32 R4, RZ, RZ, 0x1 ;  /* 0x00000001ff047424 */ /* 0x000fca00078e00ff */
[----:B------:R-:W2:Y:S01]  /*3ebb0*/  LDC R16, c[0x0][0x600] ;  /* 0x00018000ff107b82 */ /* 0x000ea20000000800 */
[-CC-:B----4-:R-:W-:Y:S02]  /*3ebc0*/  SHF.R.U64 R13, R10, R14.reuse, R3.reuse ;  /* 0x0000000e0a0d7219 */ /* 0x190fe40000001203 */
[----:B------:R-:W-:Y:S02]  /*3ebd0*/  SHF.R.U32.HI R2, RZ, R14, R3 ;  /* 0x0000000eff027219 */ /* 0x000fe40000011603 */
[----:B------:R3:W4:Y:S03]  /*3ebe0*/  F2I.U32.TRUNC.NTZ R14, R5 ;  /* 0x00000005000e7305 */ /* 0x000726000020f000 */
[----:B------:R-:W1:Y:S01]  /*3ebf0*/  LDC R22, c[0x0][0x648] ;  /* 0x00019200ff167b82 */ /* 0x000e620000000800 */
[-C--:B0-----:R-:W-:Y:S02]  /*3ec00*/  SHF.R.U64 R15, R13, R7.reuse, R2 ;  /* 0x000000070d0f7219 */ /* 0x081fe40000001202 */
[----:B------:R-:W-:-:S02]  /*3ec10*/  SHF.L.U32 R8, R8, R7, RZ ;  /* 0x0000000708087219 */ /* 0x000fc400000006ff */
[-C--:B------:R-:W-:Y:S01]  /*3ec20*/  SHF.R.U32.HI R3, RZ, R7.reuse, R2 ;  /* 0x00000007ff037219 */ /* 0x080fe20000011602 */
[----:B------:R-:W-:Y:S01]  /*3ec30*/  IMAD.MOV.U32 R2, RZ, RZ, R15 ;  /* 0x000000ffff027224 */ /* 0x000fe200078e000f */
[----:B------:R-:W-:Y:S01]  /*3ec40*/  SHF.L.U32 R18, R4, R7, RZ ;  /* 0x0000000704127219 */ /* 0x000fe200000006ff */
[----:B------:R-:W0:Y:S01]  /*3ec50*/  LDC R23, c[0x0][0x638] ;  /* 0x00018e00ff177b82 */ /* 0x000e220000000800 */
[----:B------:R-:W-:-:S07]  /*3ec60*/  LOP3.LUT R24, RZ, R8, RZ, 0x33, !PT ;  /* 0x00000008ff187212 */ /* 0x000fce00078e33ff */
[----:B------:R-:W0:Y:S01]  /*3ec70*/  LDC R25, c[0x0][0x610] ;  /* 0x00018400ff197b82 */ /* 0x000e220000000800 */
[----:B---34-:R-:W-:Y:S05]  /*3ec80*/  @!P0 BRA `(.L_x_1055) ;  /* 0x0000000000288947 */ /* 0x018fea0003800000 */
[----:B------:R-:W3:Y:S02]  /*3ec90*/  LDC R2, c[0x0][0x64c] ;  /* 0x00019300ff027b82 */ /* 0x000ee40000000800 */
[----:B---3--:R-:W-:-:S05]  /*3eca0*/  IADD3 R7, P0, R15, R2, RZ ;  /* 0x000000020f077210 */ /* 0x008fca0007f1e0ff */
        /* <DEDUP_REMOVED lines=8> */
.L_x_1055:
[----:B------:R-:W3:Y:S01]  /*3ed30*/  LDC R4, c[0x0][0x65c] ;  /* 0x00019700ff047b82 */ /* 0x000ee20000000800 */
[----:B-1----:R-:W-:Y:S01]  /*3ed40*/  SHF.R.U64 R3, R2, R22, R3 ;  /* 0x0000001602037219 */ /* 0x002fe20000001203 */
[----:B--2---:R-:W-:Y:S01]  /*3ed50*/  VIADD R5, R16, 0xffffffff ;  /* 0xffffffff10057836 */ /* 0x004fe20000000000 */
[----:B------:R-:W-:Y:S01]  /*3ed60*/  LOP3.LUT R2, R13, R24, RZ, 0xc0, !PT ;  /* 0x000000180d027212 */ /* 0x000fe200078ec0ff */
[----:B------:R-:W-:Y:S01]  /*3ed70*/  IMAD.MOV R14, RZ, RZ, -R14 ;  /* 0x000000ffff0e7224 */ /* 0x000fe200078e0a0e */
[----:B------:R-:W-:Y:S01]  /*3ed80*/  MOV R11, R12 ;  /* 0x0000000c000b7202 */ /* 0x000fe20000000f00 */
[----:B------:R-:W-:Y:S01]  /*3ed90*/  IMAD.MOV.U32 R7, RZ, RZ, 0x1 ;  /* 0x00000001ff077424 */ /* 0x000fe200078e00ff */
[----:B------:R-:W-:Y:S01]  /*3eda0*/  LOP3.LUT R10, R10, R5, RZ, 0xc0, !PT ;  /* 0x000000050a0a7212 */ /* 0x000fe200078ec0ff */
[----:B------:R-:W-:Y:S01]  /*3edb0*/  IMAD R2, R18, R3, R2 ;  /* 0x0000000312027224 */ /* 0x000fe200078e0202 */
[----:B---3--:R-:W-:Y:S01]  /*3edc0*/  ISETP.NE.AND P0, PT, R4, 0x1, PT ;  /* 0x000000010400780c */ /* 0x008fe20003f05270 */
[----:B------:R-:W-:-:S04]  /*3edd0*/  IMAD.MOV R4, RZ, RZ, -R3 ;  /* 0x000000ffff047224 */ /* 0x000fc800078e0a03 */
[----:B0-----:R-:W-:-:S04]  /*3ede0*/  IMAD R3, R4, R23, R15 ;  /* 0x0000001704037224 */ /* 0x001fc800078e020f */
[----:B------:R-:W-:-:S04]  /*3edf0*/  IMAD R5, R3, R16, R10 ;  /* 0x0000001003057224 */ /* 0x000fc800078e020a */
[----:B------:R-:W-:-:S04]  /*3ee00*/  @P0 IMAD R19, R17, R14, R6 ;  /* 0x0000000e11130224 */ /* 0x000fc800078e0206 */
[----:B------:R-:W-:-:S05]  /*3ee10*/  IMAD R2, R2, R25, R19 ;  /* 0x0000001902027224 */ /* 0x000fca00078e0213 */
[----:B------:R-:W-:Y:S02]  /*3ee20*/  SEL R3, R5, R2, !P0 ;  /* 0x0000000205037207 */ /* 0x000fe40004000000 */
[----:B------:R-:W-:-:S07]  /*3ee30*/  SEL R2, R2, R5, !P0 ;  /* 0x0000000502027207 */ /* 0x000fce0004000000 */
.L_x_1053:
[----:B------:R-:W-:-:S08]  /*3ee40*/  NOP ;  /* 0x0000000000007918 */ /* 0x000fd00000000000 */
[----:B------:R-:W0:-:S00]  /*3ee50*/  USETMAXREG.DEALLOC.CTAPOOL 0x18 ;  /* 0x00000018000079c8 */ /* 0x000e0000080e0500 */
[----:B0-----:R-:W-:-:S13]  /*3ee60*/  ISETP.NE.AND P0, PT, R0, RZ, PT ;  /* 0x000000ff0000720c */ /* 0x001fda0003f05270 */
[----:B------:R-:W-:Y:S05]  /*3ee70*/  @P0 EXIT ;  /* 0x000000000000094d */ /* 0x000fea0003800000 */
[----:B------:R-:W-:Y:S01]  /*3ee80*/  LOP3.LUT P0, RZ, R7, 0xff, RZ, 0xc0, !PT ;  /* 0x000000ff07ff7812 */ /* 0x000fe2000780c0ff */
[----:B------:R-:W-:Y:S02]  /*3ee90*/  IMAD.MOV.U32 R0, RZ, RZ, 0x1 ;  /* 0x00000001ff007424 */ /* 0x000fe400078e00ff */
[----:B------:R-:W-:-:S10]  /*3eea0*/  IMAD.MOV.U32 R6, RZ, RZ, RZ ;  /* 0x000000ffff067224 */ /* 0x000fd400078e00ff */
[----:B------:R-:W-:Y:S05]  /*3eeb0*/  @!P0 BRA `(.L_x_1056) ;  /* 0x0000000c00588947 */ /* 0x000fea0003800000 */
[----:B------:R-:W2:Y:S01]  /*3eec0*/  LDL R4, [R1+0x600] ;  /* 0x0006000001047983 */ /* 0x000ea20000100800 */
[----:B------:R-:W0:Y:S01]  /*3eed0*/  LDC R0, c[0x0][0x28c] ;  /* 0x0000a300ff007b82 */ /* 0x000e220000000800 */
[----:B------:R-:W-:Y:S01]  /*3eee0*/  ULDC UR5, c[0x0][0x600] ;  /* 0x0001800000057ab9 */ /* 0x000fe20000000800 */
[----:B------:R-:W1:Y:S01]  /*3eef0*/  S2R R5, SR_TID.X ;  /* 0x0000000000057919 */ /* 0x000e620000002100 */
[----:B------:R-:W-:Y:S01]  /*3ef00*/  ULDC UR4, c[0x0][0xc] ;  /* 0x0000030000047ab9 */ /* 0x000fe20000000800 */
[----:B------:R-:W-:Y:S01]  /*3ef10*/  UIADD3 UR16, UR5, -0x1, URZ ;  /* 0xffffffff05107890 */ /* 0x000fe2000fffe03f */
[----:B------:R-:W-:Y:S02]  /*3ef20*/  ULDC UR6, c[0x0][0x658] ;  /* 0x0001960000067ab9 */ /* 0x000fe40000000800 */
[----:B------:R-:W-:Y:S01]  /*3ef30*/  ULDC UR5, c[0x0][0x10] ;  /* 0x0000040000057ab9 */ /* 0x000fe20000000800 */
[----:B------:R-:W-:Y:S01]  /*3ef40*/  UMOV UR7, 0xffffffff ;  /* 0xffffffff00077882 */ /* 0x000fe20000000000 */
[----:B------:R-:W-:Y:S01]  /*3ef50*/  UMOV UR8, 0x1 ;  /* 0x0000000100087882 */ /* 0x000fe20000000000 */
[----:B------:R-:W-:Y:S01]  /*3ef60*/  UIMAD.WIDE.U32 UR4, UR4, UR5, URZ ;  /* 0x00000005040472a5 */ /* 0x000fe2000f8e003f */
[----:B0-----:R-:W-:Y:S01]  /*3ef70*/  VIADD R0, R0, 0x3f ;  /* 0x0000003f00007836 */ /* 0x001fe20000000000 */
[----:B------:R-:W-:Y:S01]  /*3ef80*/  USHF.L.U32 UR7, UR7, UR6, URZ ;  /* 0x0000000607077299 */ /* 0x000fe2000800063f */
[----:B-1----:R-:W-:-:S02]  /*3ef90*/  LOP3.LUT P2, RZ, R5, 0x7f, RZ, 0xc0, !PT ;  /* 0x0000007f05ff7812 */ /* 0x002fc4000784c0ff */
[----:B------:R-:W-:Y:S02]  /*3efa0*/  LOP3.LUT P0, RZ, R5, 0x1f, RZ, 0xc0, !PT ;  /* 0x0000001f05ff7812 */ /* 0x000fe4000780c0ff */
[----:B------:R-:W-:-:S04]  /*3efb0*/  SHF.R.S32.HI R5, RZ, 0x1f, R0 ;  /* 0x0000001fff057819 */ /* 0x000fc80000011400 */
[----:B------:R-:W-:Y:S01]  /*3efc0*/  LEA.HI R5, R5, R0, RZ, 0x6 ;  /* 0x0000000005057211 */ /* 0x000fe200078f30ff */
[----:B------:R-:W-:-:S03]  /*3efd0*/  USHF.L.U32 UR18, UR8, UR6, URZ ;  /* 0x0000000608127299 */ /* 0x000fc6000800063f */
[----:B------:R-:W-:Y:S01]  /*3efe0*/  SHF.R.S32.HI R7, RZ, 0x6, R5 ;  /* 0x00000006ff077819 */ /* 0x000fe20000011405 */
[----:B------:R-:W-:Y:S01]  /*3eff0*/  ULDC UR6, c[0x0][0x14] ;  /* 0x0000050000067ab9 */ /* 0x000fe20000000800 */
[----:B------:R-:W-:Y:S01]  /*3f000*/  BSSY B0, `(.L_x_1056) ;  /* 0x00000c1000007945 */ /* 0x000fe20003800000 */
[----:B------:R-:W-:Y:S01]  /*3f010*/  UIMAD.WIDE.U32 UR20, UR4, UR6, URZ ;  /* 0x00000006041472a5 */ /* 0x000fe2000f8e003f */
[----:B------:R-:W-:Y:S01]  /*3f020*/  IMAD.MOV.U32 R10, RZ, RZ, 0x1 ;  /* 0x00000001ff0a7424 */ /* 0x000fe200078e00ff */
[----:B------:R-:W-:Y:S01]  /*3f030*/  UIMAD UR13, UR5, UR6, URZ ;  /* 0x00000006050d72a4 */ /* 0x000fe2000f8e023f */
[----:B------:R-:W-:Y:S01]  /*3f040*/  PLOP3.LUT P0, PT, P0, P2, PT, 0x8a, 0x0 ;  /* 0x000000000000781c */ /* 0x000fe20000705172 */
[----:B------:R-:W-:Y:S01]  /*3f050*/  IMAD.MOV.U32 R0, RZ, RZ, 0x1 ;  /* 0x00000001ff007424 */ /* 0x000fe200078e00ff */
[----:B------:R-:W-:Y:S01]  /*3f060*/  MOV R6, RZ ;  /* 0x000000ff00067202 */ /* 0x000fe20000000f00 */
[----:B------:R-:W-:Y:S01]  /*3f070*/  VIADD R16, R7, 0x1 ;  /* 0x0000000107107836 */ /* 0x000fe20000000000 */
[----:B------:R-:W-:-:S02]  /*3f080*/  ULOP3.LUT UR17, URZ, UR7, URZ, 0x33, !UPT ;  /* 0x000000073f117292 */ /* 0x000fc4000f8e333f */
[----:B------:R-:W-:Y:S01]  /*3f090*/  UIADD3 UR13, UR21, UR13, URZ ;  /* 0x0000000d150d7290 */ /* 0x000fe2000fffe03f */
[----:B------:R-:W-:Y:S01]  /*3f0a0*/  ULDC.64 UR22, c[0x0][0x198] ;  /* 0x0000660000167ab9 */ /* 0x000fe20000000a00 */
[----:B--2---:R-:W-:-:S10]  /*3f0b0*/  LOP3.LUT R8, R4, 0x2, RZ, 0xfc, !PT ;  /* 0x0000000204087812 */ /* 0x004fd400078efcff */
.L_x_1068:
[----:B------:R-:W-:-:S03]  /*3f0c0*/  UMOV UR4, 0xffffffff ;  /* 0xffffffff00047882 */ /* 0x000fc60000000000 */
[----:B------:R-:W-:Y:S05]  /*3f0d0*/  BRA.DIV UR4, `(.L_x_1057) ;  /* 0x0000000e04787947 */ /* 0x000fea000b800000 */
[----:B------:R-:W-:-:S13]  /*3f0e0*/  ELECT P6, URZ, PT ;  /* 0x00000000003f782f */ /* 0x000fda00038c0000 */
.L_x_1077:
[----:B------:R-:W0:Y:S01]  /*3f0f0*/  LDC R4, c[0x0][0x28c] ;  /* 0x0000a300ff047b82 */ /* 0x000e220000000800 */
[----:B------:R-:W-:Y:S01]  /*3f100*/  BSSY B1, `(.L_x_1058) ;  /* 0x0000037000017945 */ /* 0x000fe20003800000 */
[----:B0-----:R-:W-:-:S13]  /*3f110*/  ISETP.LT.OR P6, PT, R4, 0x1, !P6 ;  /* 0x000000010400780c */ /* 0x001fda00077c1670 */
[----:B------:R-:W-:Y:S05]  /*3f120*/  @P6 BRA `(.L_x_1059) ;  /* 0x0000000000d06947 */ /* 0x000fea0003800000 */
[----:B------:R-:W-:Y:S01]  /*3f130*/  IMAD.SHL.U32 R3, R3, 0x200, RZ ;  /* 0x0000020003037824 */ /* 0x000fe200078e00ff */
[----:B------:R-:W-:Y:S01]  /*3f140*/  MOV R9, R6 ;  /* 0x0000000600097202 */ /* 0x000fe20000000f00 */
[----:B------:R-:W-:Y:S02]  /*3f150*/  IMAD R2, R2, 0xc0, RZ ;  /* 0x000000c002027824 */ /* 0x000fe400078e02ff */
[----:B------:R-:W-:Y:S02]  /*3f160*/  IMAD.MOV.U32 R14, RZ, RZ, RZ ;  /* 0x000000ffff0e7224 */ /* 0x000fe400078e00ff */
[----:B------:R-:W-:Y:S02]  /*3f170*/  IMAD.MOV.U32 R4, RZ, RZ, R16 ;  /* 0x000000ffff047224 */ /* 0x000fe400078e0010 */
[----:B------:R-:W-:-:S07]  /*3f180*/  IMAD.MOV.U32 R5, RZ, RZ, R0 ;  /* 0x000000ffff057224 */ /* 0x000fce00078e0000 */
.L_x_1063:
[----:B------:R-:W0:Y:S01]  /*3f190*/  S2R R13, SR_CgaCtaId ;  /* 0x00000000000d7919 */ /* 0x000e220000008800 */
[----:B------:R-:W-:Y:S02]  /*3f1a0*/  MOV R12, 0x400 ;  /* 0x00000400000c7802 */ /* 0x000fe40000000f00 */
[----:B------:R-:W-:Y:S02]  /*3f1b0*/  SHF.L.U32 R18, R5, 0x1f, RZ ;  /* 0x0000001f05127819 */ /* 0x000fe400000006ff */
[----:B0-----:R-:W-:-:S05]  /*3f1c0*/  LEA R12, R13, R12, 0x18 ;  /* 0x0000000c0d0c7211 */ /* 0x001fca00078ec0ff */
[----:B------:R-:W-:-:S04]  /*3f1d0*/  IMAD R13, R9, 0x8, R12 ;  /* 0x00000008090d7824 */ /* 0x000fc800078e020c */
[----:B------:R-:W0:Y:S02]  /*3f1e0*/  SYNCS.PHASECHK.TRANS64.TRYWAIT P1, [R13+URZ+0x10], R18 ;  /* 0x000010120d0075a7 */ /* 0x000e24000802017f */
[----:B0-----:R-:W-:Y:S05]  /*3f1f0*/  @!P1 BRA `(.L_x_1060) ;  /* 0x0000000c00509947 */ /* 0x001fea0003800000 */
.L_x_1078:
[----:B0-----:R-:W0:Y:S01]  /*3f200*/  @!P2 LDC R18, c[0x0][0x500] ;  /* 0x00014000ff12ab82 */ /* 0x001e220000000800 */
[----:B------:R-:W-:-:S04]  /*3f210*/  PRMT R15, R8, 0x9910, RZ ;  /* 0x00009910080f7816 */ /* 0x000fc800000000ff */
[----:B------:R-:W-:Y:S01]  /*3f220*/  ISETP.NE.AND P1, PT, R15, 0x2, PT ;  /* 0x000000020f00780c */ /* 0x000fe20003f25270 */
[----:B0-----:R0:W-:-:S12]  /*3f230*/  @!P2 SYNCS.ARRIVE.TRANS64 RZ, [R13+URZ], R18 ;  /* 0x000000120dffa9a7 */ /* 0x0011d8000800003f */
[----:B------:R-:W-:Y:S05]  /*3f240*/  @P1 BRA `(.L_x_1061) ;  /* 0x0000000000041947 */ /* 0x000fea0003800000 */
[----:B------:R-:W-:Y:S01]  /*3f250*/  BPT.TRAP 0x1 ;  /* 0x000000040000795c */ /* 0x000fe20000300000 */
.L_x_1061:
[----:B------:R-:W-:Y:S05]  /*3f260*/  @P0 BRA `(.L_x_1062) ;  /* 0x0000000000040947 */ /* 0x000fea0003800000 */
[----:B------:R-:W-:Y:S01]  /*3f270*/  BPT.TRAP 0x1 ;  /* 0x000000040000795c */ /* 0x000fe20000300000 */
.L_x_1062:
[----:B------:R-:W-:Y:S01]  /*3f280*/  R2UR UR9, R13 ;  /* 0x000000000d0972ca */ /* 0x000fe200000e0000 */
[C-C-:B0-----:R-:W-:Y:S01]  /*3f290*/  IMAD R13, R9.reuse, 0x6000, R12.reuse ;  /* 0x00006000090d7824 */ /* 0x141fe200078e020c */
[----:B------:R-:W-:Y:S01]  /*3f2a0*/  UIADD3 UR4, UP0, UR22, 0xf0, URZ ;  /* 0x000000f016047890 */ /* 0x000fe2000ff1e03f */
[----:B------:R-:W-:Y:S01]  /*3f2b0*/  IMAD R12, R9, 0x10000, R12 ;  /* 0x00010000090c7824 */ /* 0x000fe200078e020c */
[----:B------:R-:W-:Y:S01]  /*3f2c0*/  R2UR UR11, R2 ;  /* 0x00000000020b72ca */ /* 0x000fe200000e0000 */
[----:B------:R-:W-:Y:S01]  /*3f2d0*/  VIADD R4, R4, 0xffffffff ;  /* 0xffffffff04047836 */ /* 0x000fe20000000000 */
[----:B------:R-:W-:Y:S01]  /*3f2e0*/  R2UR UR5, R13 ;  /* 0x000000000d0572ca */ /* 0x000fe200000e0000 */
[----:B------:R-:W-:Y:S01]  /*3f2f0*/  UIADD3 UR24, UP1, UR22, 0x1f0, URZ ;  /* 0x000001f016187890 */ /* 0x000fe2000ff3e03f */
[----:B------:R-:W-:Y:S01]  /*3f300*/  R2UR UR8, R12 ;  /* 0x000000000c0872ca */ /* 0x000fe200000e0000 */
[----:B------:R-:W-:Y:S01]  /*3f310*/  VIADD R9, R9, 0x1 ;  /* 0x0000000109097836 */ /* 0x000fe20000000000 */
[----:B------:R-:W-:Y:S01]  /*3f320*/  R2UR UR10, R14 ;  /* 0x000000000e0a72ca */ /* 0x000fe200000e0000 */
[----:B------:R-:W-:Y:S01]  /*3f330*/  UIADD3.X UR25, URZ, UR23, URZ, UP1, !UPT ;  /* 0x000000173f197290 */ /* 0x000fe20008ffe43f */
[----:B------:R-:W-:Y:S01]  /*3f340*/  R2UR UR12, R11 ;  /* 0x000000000b0c72ca */ /* 0x000fe200000e0000 */
[----:B------:R-:W-:Y:S01]  /*3f350*/  UMOV UR6, 0x0 ;  /* 0x0000000000067882 */ /* 0x000fe20000000000 */
[----:B------:R-:W-:Y:S01]  /*3f360*/  R2UR UR19, R3 ;  /* 0x00000000031372ca */ /* 0x000fe200000e0000 */
[----:B------:R-:W-:Y:S01]  /*3f370*/  UMOV UR7, 0x10000000 ;  /* 0x1000000000077882 */ /* 0x000fe20000000000 */
[----:B------:R-:W-:Y:S01]  /*3f380*/  ISETP.GT.AND P3, PT, R4, 0x1, PT ;  /* 0x000000010400780c */ /* 0x000fe20003f64270 */
[----:B------:R-:W-:Y:S01]  /*3f390*/  VIADD R14, R14, 0x40 ;  /* 0x000000400e0e7836 */ /* 0x000fe20000000000 */
[----:B------:R-:W-:Y:S01]  /*3f3a0*/  ISETP.NE.AND P1, PT, R9, 0x2, PT ;  /* 0x000000020900780c */ /* 0x000fe20003f25270 */
[----:B------:R-:W-:-:S02]  /*3f3b0*/  UIADD3 UR14, UR5, 0x100, URZ ;  /* 0x00000100050e7890 */ /* 0x000fc4000fffe03f */
[----:B------:R-:W-:Y:S01]  /*3f3c0*/  UIADD3.X UR5, URZ, UR23, URZ, UP0, !UPT ;  /* 0x000000173f057290 */ /* 0x000fe200087fe43f */
[----:B------:R-:W-:Y:S01]  /*3f3d0*/  SEL R12, RZ, 0x1, P1 ;  /* 0x00000001ff0c7807 */ /* 0x000fe20000800000 */
[----:B------:R-:W-:Y:S01]  /*3f3e0*/  UIADD3 UR15, UR8, 0xc100, URZ ;  /* 0x0000c100080f7890 */ /* 0x000fe2000fffe03f */
[----:B------:R-:W-:Y:S02]  /*3f3f0*/  SEL R9, R9, RZ, P1 ;  /* 0x000000ff09097207 */ /* 0x000fe40000800000 */
[----:B------:R-:W-:Y:S01]  /*3f400*/  UMOV UR8, UR14 ;  /* 0x0000000e00087c82 */ /* 0x000fe20008000000 */
[----:B------:R-:W-:-:S03]  /*3f410*/  LOP3.LUT R5, R5, R12, RZ, 0x3c, !PT ;  /* 0x0000000c05057212 */ /* 0x000fc600078e3cff */
[----:B------:R0:W-:Y:S02]  /*3f420*/  UTMALDG.3D [UR8], [UR4], desc[UR6] ;  /* 0x00000608040075b4 */ /* 0x0001e40008011000 */
[----:B0-----:R-:W-:Y:S01]  /*3f430*/  UMOV UR8, UR15 ;  /* 0x0000000f00087c82 */ /* 0x001fe20008000000 */
[----:B------:R-:W-:Y:S02]  /*3f440*/  UMOV UR11, UR19 ;  /* 0x00000013000b7c82 */ /* 0x000fe40008000000 */
[----:B------:R0:W-:Y:S02]  /*3f450*/  UTMALDG.3D [UR8], [UR24], desc[UR6] ;  /* 0x00000608180075b4 */ /* 0x0001e40008011000 */
[----:B0-----:R-:W-:Y:S05]  /*3f460*/  @P3 BRA `(.L_x_1063) ;  /* 0xfffffffc00483947 */ /* 0x001fea000383ffff */
.L_x_1059:
[----:B------:R-:W-:Y:S05]  /*3f470*/  BSYNC B1 ;  /* 0x0000000000017941 */ /* 0x000fea0003800000 */
.L_x_1058:
[----:B------:R-:W2:Y:S01]  /*3f480*/  LDL.LU R15, [R1+0x604] ;  /* 0x00060400010f7983 */ /* 0x000ea20000300800 */
[----:B------:R-:W-:Y:S01]  /*3f490*/  LOP3.LUT P4, RZ, R10, 0xff, RZ, 0xc0, !PT ;  /* 0x000000ff0aff7812 */ /* 0x000fe2000788c0ff */
[----:B------:R-:W-:Y:S02]  /*3f4a0*/  ULDC.64 UR4, c[0x0][0x650] ;  /* 0x0001940000047ab9 */ /* 0x000fe40000000a00 */
[----:B------:R-:W3:Y:S01]  /*3f4b0*/  LDL.LU R12, [R1+0x608] ;  /* 0x00060800010c7983 */ /* 0x000ee20000300800 */
[----:B------:R-:W-:Y:S01]  /*3f4c0*/  IADD3 R6, R7, R6, RZ ;  /* 0x0000000607067210 */ /* 0x000fe20007ffe0ff */
[----:B------:R-:W-:Y:S01]  /*3f4d0*/  BSSY B1, `(.L_x_1064) ;  /* 0x0000071000017945 */ /* 0x000fe20003800000 */
[----:B------:R-:W-:Y:S01]  /*3f4e0*/  IMAD.MOV.U32 R11, RZ, RZ, -0x1 ;  /* 0xffffffffff0b7424 */ /* 0x000fe200078e00ff */
[----:B------:R-:W-:Y:S02]  /*3f4f0*/  PRMT R4, RZ, 0x7610, R4 ;  /* 0x00007610ff047816 */ /* 0x000fe40000000004 */
[----:B------:R-:W-:-:S02]  /*3f500*/  SHF.R.U32.HI R2, RZ, 0x1, R6 ;  /* 0x00000001ff027819 */ /* 0x000fc40000011606 */
[----:B------:R-:W-:Y:S02]  /*3f510*/  ISETP.GT.U32.AND P1, PT, R6, 0x1, PT ;  /* 0x000000010600780c */ /* 0x000fe40003f24070 */
[----:B------:R-:W0:Y:S01]  /*3f520*/  @P4 S2R R3, SR_CgaCtaId ;  /* 0x0000000000034919 */ /* 0x000e220000008800 */
[----:B------:R-:W-:Y:S02]  /*3f530*/  LOP3.LUT R2, R2, 0x1, RZ, 0xc0, !PT ;  /* 0x0000000102027812 */ /* 0x000fe400078ec0ff */
[C---:B------:R-:W-:Y:S02]  /*3f540*/  ISETP.LT.U32.AND P1, PT, R7.reuse, 0x2, P1 ;  /* 0x000000020700780c */ /* 0x040fe40000f21070 */
[----:B------:R-:W-:Y:S02]  /*3f550*/  ISETP.NE.U32.AND P3, PT, R2, 0x1, PT ;  /* 0x000000010200780c */ /* 0x000fe40003f65070 */
[----:B------:R-:W-:Y:S02]  /*3f560*/  @P4 MOV R2, 0x400 ;  /* 0x0000040000024802 */ /* 0x000fe40000000f00 */
[----:B------:R-:W-:-:S02]  /*3f570*/  ISETP.GT.U32.AND P3, PT, R7, 0x1, !P3 ;  /* 0x000000010700780c */ /* 0x000fc40005f64070 */
[----:B------:R-:W-:Y:S02]  /*3f580*/  LOP3.LUT R6, R6, 0x1, RZ, 0xc0, !PT ;  /* 0x0000000106067812 */ /* 0x000fe400078ec0ff */
[----:B------:R-:W-:Y:S02]  /*3f590*/  PRMT R10, RZ, 0x7610, R10 ;  /* 0x00007610ff0a7816 */ /* 0x000fe4000000000a */
[----:B0-----:R-:W-:Y:S02]  /*3f5a0*/  @P4 LEA R2, R3, R2, 0x18 ;  /* 0x0000000203024211 */ /* 0x001fe400078ec0ff */
[----:B------:R-:W-:Y:S02]  /*3f5b0*/  SEL R3, RZ, 0x1, !P1 ;  /* 0x00000001ff037807 */ /* 0x000fe40004800000 */
[----:B------:R0:W-:Y:S02]  /*3f5c0*/  @P4 SYNCS.ARRIVE.TRANS64.A1T0 RZ, [R2+URZ+0x38], RZ ;  /* 0x000038ff02ff49a7 */ /* 0x0001e4000810003f */
[----:B0-----:R-:W-:-:S04]  /*3f5d0*/  SEL R2, RZ, 0x1, !P3 ;  /* 0x00000001ff027807 */ /* 0x001fc80005800000 */
[----:B------:R-:W-:Y:S01]  /*3f5e0*/  LOP3.LUT R0, R2, R0, R3, 0x96, !PT ;  /* 0x0000000002007212 */ /* 0x000fe200078e9603 */
[----:B------:R-:W-:Y:S02]  /*3f5f0*/  IMAD.MOV.U32 R2, RZ, RZ, -0x1 ;  /* 0xffffffffff027424 */ /* 0x000fe400078e00ff */
[----:B------:R-:W-:Y:S01]  /*3f600*/  IMAD.MOV.U32 R3, RZ, RZ, -0x1 ;  /* 0xffffffffff037424 */ /* 0x000fe200078e00ff */
[----:B---3--:R-:W-:-:S04]  /*3f610*/  IADD3 R12, P1, R12, UR20, RZ ;  /* 0x000000140c0c7c10 */ /* 0x008fc8000ff3e0ff */
[----:B--2---:R-:W-:Y:S01]  /*3f620*/  IADD3.X R15, R15, UR13, RZ, P1, !PT ;  /* 0x0000000d0f0f7c10 */ /* 0x004fe20008ffe4ff */
[----:B------:R0:W-:Y:S01]  /*3f630*/  STL [R1+0x608], R12 ;  /* 0x0006080c01007387 */ /* 0x0001e20000100800 */
[----:B------:R-:W-:-:S03]  /*3f640*/  ISETP.GE.U32.AND P1, PT, R12, UR4, PT ;  /* 0x000000040c007c0c */ /* 0x000fc6000bf26070 */
[----:B------:R0:W-:Y:S01]  /*3f650*/  STL [R1+0x604], R15 ;  /* 0x0006040f01007387 */ /* 0x0001e20000100800 */
[----:B------:R-:W-:-:S13]  /*3f660*/  ISETP.GE.U32.AND.EX P1, PT, R15, UR5, PT, P1 ;  /* 0x000000050f007c0c */ /* 0x000fda000bf26110 */
[----:B0-----:R-:W-:Y:S05]  /*3f670*/  @P1 BRA `(.L_x_1065) ;  /* 0x0000000400581947 */ /* 0x001fea0003800000 */
[----:B------:R-:W0:Y:S01]  /*3f680*/  S2R R9, SR_CTAID.X ;  /* 0x0000000000097919 */ /* 0x000e220000002500 */
[----:B------:R-:W1:Y:S01]  /*3f690*/  LDC R17, c[0x0][0x65c] ;  /* 0x00019700ff117b82 */ /* 0x000e620000000800 */
[----:B------:R-:W-:Y:S01]  /*3f6a0*/  ULDC UR4, c[0x0][0x150] ;  /* 0x0000540000047ab9 */ /* 0x000fe20000000800 */
[----:B------:R-:W-:Y:S01]  /*3f6b0*/  ULDC UR7, c[0x0][0x630] ;  /* 0x00018c0000077ab9 */ /* 0x000fe20000000800 */
[----:B------:R-:W2:Y:S05]  /*3f6c0*/  S2R R2, SR_CTAID.Y ;  /* 0x0000000000027919 */ /* 0x000eaa0000002600 */
[----:B------:R-:W3:Y:S08]  /*3f6d0*/  LDC R4, c[0x0][0x144] ;  /* 0x00005100ff047b82 */ /* 0x000ef00000000800 */
[----:B------:R-:W4:Y:S01]  /*3f6e0*/  LDC R13, c[0x0][0x148] ;  /* 0x00005200ff0d7b82 */ /* 0x000f220000000800 */
[----:B-1----:R-:W-:-:S02]  /*3f6f0*/  ISETP.NE.AND P5, PT, R17, 0x1, PT ;  /* 0x000000011100780c */ /* 0x002fc40003fa5270 */
[----:B0-----:R-:W-:Y:S02]  /*3f700*/  I2FP.F32.U32 R3, R9 ;  /* 0x0000000900037245 */ /* 0x001fe40000201000 */
[----:B--2---:R-:W-:-:S03]  /*3f710*/  I2FP.F32.U32 R5, R2 ;  /* 0x0000000200057245 */ /* 0x004fc60000201000 */
[----:B------:R-:W-:Y:S01]  /*3f720*/  FMUL R3, R3, UR4 ;  /* 0x0000000403037c20 */ /* 0x000fe20008400000 */
[----:B------:R-:W-:Y:S02]  /*3f730*/  ULDC UR4, c[0x0][0x154] ;  /* 0x0000550000047ab9 */ /* 0x000fe40000000800 */
[----:B------:R-:W-:Y:S01]  /*3f740*/  FMUL R11, R5, UR4 ;  /* 0x00000004050b7c20 */ /* 0x000fe20008400000 */
[----:B------:R-:W-:Y:S02]  /*3f750*/  ULDC.64 UR4, c[0x0][0x628] ;  /* 0x00018a0000047ab9 */ /* 0x000fe40000000a00 */
[----:B------:R-:W0:Y:S01]  /*3f760*/  F2I.U32.TRUNC.NTZ R3, R3 ;  /* 0x0000000300037305 */ /* 0x000e22000020f000 */
[----:B------:R-:W-:-:S04]  /*3f770*/  ISETP.NE.U32.AND P1, PT, RZ, UR4, PT ;  /* 0x00000004ff007c0c */ /* 0x000fc8000bf25070 */
[----:B------:R-:W-:-:S03]  /*3f780*/  ISETP.NE.AND.EX P1, PT, RZ, UR5, PT, P1 ;  /* 0x00000005ff007c0c */ /* 0x000fc6000bf25310 */
[----:B------:R-:W1:Y:S01]  /*3f790*/  F2I.U32.TRUNC.NTZ R11, R11 ;  /* 0x0000000b000b7305 */ /* 0x000e62000020f000 */
[----:B0-----:R-:W-:Y:S02]  /*3f7a0*/  IMAD.MOV R5, RZ, RZ, -R3 ;  /* 0x000000ffff057224 */ /* 0x001fe400078e0a03 */
[----:B------:R-:W-:Y:S02]  /*3f7b0*/  IMAD.MOV.U32 R3, RZ, RZ, R15 ;  /* 0x000000ffff037224 */ /* 0x000fe400078e000f */
[----:B---3--:R-:W-:Y:S02]  /*3f7c0*/  IMAD R9, R4, R5, R9 ;  /* 0x0000000504097224 */ /* 0x008fe400078e0209 */
[----:B-1----:R-:W-:-:S04]  /*3f7d0*/  IMAD.MOV R4, RZ, RZ, -R11 ;  /* 0x000000ffff047224 */ /* 0x002fc800078e0a0b */
[----:B----4-:R-:W-:Y:S01]  /*3f7e0*/  @P5 IMAD R9, R13, R4, R2 ;  /* 0x000000040d095224 */ /* 0x010fe200078e0202 */
[----:B------:R-:W-:Y:S01]  /*3f7f0*/  MOV R2, R12 ;  /* 0x0000000c00027202 */ /* 0x000fe20000000f00 */
[----:B------:R-:W-:Y:S06]  /*3f800*/  @!P1 BRA `(.L_x_1066) ;  /* 0x0000000000289947 */ /* 0x000fec0003800000 */
[----:B------:R-:W-:Y:S02]  /*3f810*/  ULDC UR6, c[0x0][0x634] ;  /* 0x00018d0000067ab9 */ /* 0x000fe40000000800 */
[----:B------:R-:W-:-:S05]  /*3f820*/  IADD3 R3, P1, R12, UR6, RZ ;  /* 0x000000060c037c10 */ /* 0x000fca000ff3e0ff */
[----:B------:R-:W-:-:S04]  /*3f830*/  IMAD.X R11, RZ, RZ, R15, P1 ;  /* 0x000000ffff0b7224 */ /* 0x000fc800008e060f */
[----:B------:R-:W-:-:S04]  /*3f840*/  IMAD.WIDE.U32 R4, R11, UR4, RZ ;  /* 0x000000040b047c25 */ /* 0x000fc8000f8e00ff */
[----:B------:R-:W-:-:S04]  /*3f850*/  IMAD.WIDE.U32 R4, P1, R3, UR5, R4 ;  /* 0x0000000503047c25 */ /* 0x000fc8000f820004 */
[----:B------:R-:W-:-:S04]  /*3f860*/  IMAD.WIDE.U32 R2, R3, UR4, RZ ;  /* 0x0000000403027c25 */ /* 0x000fc8000f8e00ff */
[----:B------:R-:W-:Y:S01]  /*3f870*/  IMAD.MOV.U32 R2, RZ, RZ, R5 ;  /* 0x000000ffff027224 */ /* 0x000fe200078e0005 */
[----:B------:R-:W-:Y:S01]  /*3f880*/  IADD3 RZ, P3, R3, R4, RZ ;  /* 0x0000000403ff7210 */ /* 0x000fe20007f7e0ff */
[----:B------:R-:W-:-:S04]  /*3f890*/  IMAD.X R3, RZ, RZ, RZ, P1 ;  /* 0x000000ffff037224 */ /* 0x000fc800008e06ff */
[----:B------:R-:W-:-:S08]  /*3f8a0*/  IMAD.WIDE.U32.X R2, R11, UR5, R2, P3 ;  /* 0x000000050b027c25 */ /* 0x000fd000098e0402 */
.L_x_1066:
[--C-:B------:R-:W-:Y:S01]  /*3f8b0*/  SHF.R.U64 R11, R2, UR7, R3.reuse ;  /* 0x00000007020b7c19 */ /* 0x100fe20008001203 */
[----:B------:R-:W-:Y:S01]  /*3f8c0*/  ULDC.64 UR4, c[0x0][0x620] ;  /* 0x0001880000047ab9 */ /* 0x000fe20000000a00 */
[----:B------:R-:W-:Y:S01]  /*3f8d0*/  SHF.R.U32.HI R2, RZ, UR7, R3 ;  /* 0x00000007ff027c19 */ /* 0x000fe20008011603 */
[----:B------:R-:W-:Y:S01]  /*3f8e0*/  IMAD.MOV.U32 R3, RZ, RZ, R15 ;  /* 0x000000ffff037224 */ /* 0x000fe200078e000f */
[----:B------:R-:W-:Y:S01]  /*3f8f0*/  IADD3 R13, P1, RZ, -R11, RZ ;  /* 0x8000000bff0d7210 */ /* 0x000fe20007f3e0ff */
[----:B------:R-:W-:-:S04]  /*3f900*/  ULDC.64 UR6, c[0x0][0x640] ;  /* 0x0001900000067ab9 */ /* 0x000fc80000000a00 */
[----:B------:R-:W-:Y:S01]  /*3f910*/  IMAD.X R2, RZ, RZ, ~R2, P1 ;  /* 0x000000ffff027224 */ /* 0x000fe200008e0e02 */
[----:B------:R-:W-:-:S03]  /*3f920*/  ISETP.NE.U32.AND P1, PT, RZ, UR6, PT ;  /* 0x00000006ff007c0c */ /* 0x000fc6000bf25070 */
[----:B------:R-:W-:Y:S01]  /*3f930*/  IMAD R2, R2, UR4, RZ ;  /* 0x0000000402027c24 */ /* 0x000fe2000f8e02ff */
[----:B------:R-:W-:-:S03]  /*3f940*/  ISETP.NE.AND.EX P1, PT, RZ, UR7, PT, P1 ;  /* 0x00000007ff007c0c */ /* 0x000fc6000bf25310 */
[----:B------:R-:W-:Y:S01]  /*3f950*/  IMAD R5, R13, UR5, R2 ;  /* 0x000000050d057c24 */ /* 0x000fe2000f8e0202 */
[----:B------:R-:W-:-:S05]  /*3f960*/  MOV R2, R12 ;  /* 0x0000000c00027202 */ /* 0x000fca0000000f00 */
[----:B------:R-:W-:Y:S01]  /*3f970*/  IMAD.WIDE.U32 R2, R13, UR4, R2 ;  /* 0x000000040d027c25 */ /* 0x000fe2000f8e0002 */
[----:B------:R-:W-:-:S03]  /*3f980*/  ULDC UR4, c[0x0][0x618] ;  /* 0x0001860000047ab9 */ /* 0x000fc60000000800 */
[----:B------:R-:W-:-:S05]  /*3f990*/  IMAD.IADD R3, R3, 0x1, R5 ;  /* 0x0000000103037824 */ /* 0x000fca00078e0205 */
[--C-:B------:R-:W-:Y:S02]  /*3f9a0*/  SHF.R.U64 R12, R2, UR4, R3.reuse ;  /* 0x00000004020c7c19 */ /* 0x100fe40008001203 */
[----:B------:R-:W-:Y:S01]  /*3f9b0*/  SHF.R.U32.HI R3, RZ, UR4, R3 ;  /* 0x00000004ff037c19 */ /* 0x000fe20008011603 */
[----:B------:R-:W-:-:S03]  /*3f9c0*/  ULDC UR4, c[0x0][0x608] ;  /* 0x0001820000047ab9 */ /* 0x000fc60000000800 */
[--C-:B------:R-:W-:Y:S02]  /*3f9d0*/  SHF.R.U64 R13, R12, UR4, R3.reuse ;  /* 0x000000040c0d7c19 */ /* 0x100fe40008001203 */
[----:B------:R-:W-:Y:S01]  /*3f9e0*/  SHF.R.U32.HI R2, RZ, UR4, R3 ;  /* 0x00000004ff027c19 */ /* 0x000fe20008011603 */
[----:B------:R-:W-:-:S03]  /*3f9f0*/  ULDC UR4, c[0x0][0x658] ;  /* 0x0001960000047ab9 */ /* 0x000fc60000000800 */
[--C-:B------:R-:W-:Y:S02]  /*3fa00*/  SHF.R.U64 R14, R13, UR4, R2.reuse ;  /* 0x000000040d0e7c19 */ /* 0x100fe40008001202 */
[----:B------:R-:W-:-:S03]  /*3fa10*/  SHF.R.U32.HI R15, RZ, UR4, R2 ;  /* 0x00000004ff0f7c19 */ /* 0x000fc60008011602 */
[----:B------:R-:W-:Y:S02]  /*3fa20*/  IMAD.MOV.U32 R2, RZ, RZ, R14 ;  /* 0x000000ffff027224 */ /* 0x000fe400078e000e */
[----:B------:R-:W-:Y:S01]  /*3fa30*/  IMAD.MOV.U32 R3, RZ, RZ, R15 ;  /* 0x000000ffff037224 */ /* 0x000fe200078e000f */
        /* <DEDUP_REMOVED lines=8> */
[----:B------:R-:W-:Y:S02]  /*3fac0*/  IADD3 RZ, P3, R3, R4, RZ ;  /* 0x0000000403ff7210 */ /* 0x000fe40007f7e0ff */
[----:B------:R-:W-:-:S03]  /*3fad0*/  IADD3.X R3, RZ, RZ, RZ, P1, !PT ;  /* 0x000000ffff037210 */ /* 0x000fc60000ffe4ff */
[----:B------:R-:W-:-:S08]  /*3fae0*/  IMAD.WIDE.U32.X R2, R15, UR7, R2, P3 ;  /* 0x000000070f027c25 */ /* 0x000fd000098e0402 */
.L_x_1067:
[----:B------:R-:W-:Y:S01]  /*3faf0*/  ULDC UR4, c[0x0][0x648] ;  /* 0x0001920000047ab9 */ /* 0x000fe20000000800 */
[----:B------:R-:W-:Y:S02]  /*3fb00*/  LOP3.LUT R13, R13, UR17, RZ, 0xc0, !PT ;  /* 0x000000110d0d7c12 */ /* 0x000fe4000f8ec0ff */
[----:B------:R-:W-:Y:S01]  /*3fb10*/  SHF.R.U64 R2, R2, UR4, R3 ;  /* 0x0000000402027c19 */ /* 0x000fe20008001203 */
[----:B------:R-:W-:-:S04]  /*3fb20*/  ULDC UR4, c[0x0][0x638] ;  /* 0x00018e0000047ab9 */ /* 0x000fc80000000800 */
[----:B------:R-:W-:Y:S02]  /*3fb30*/  IMAD.MOV R3, RZ, RZ, -R2 ;  /* 0x000000ffff037224 */ /* 0x000fe400078e0a02 */
[----:B------:R-:W-:Y:S02]  /*3fb40*/  IMAD R4, R2, UR18, R13 ;  /* 0x0000001202047c24 */ /* 0x000fe4000f8e020d */
[----:B------:R-:W-:Y:S01]  /*3fb50*/  IMAD R14, R3, UR4, R14 ;  /* 0x00000004030e7c24 */ /* 0x000fe2000f8e020e */
[----:B------:R-:W-:Y:S01]  /*3fb60*/  ULDC UR4, c[0x0][0x610] ;  /* 0x0001840000047ab9 */ /* 0x000fe20000000800 */
[----:B------:R-:W-:Y:S01]  /*3fb70*/  LOP3.LUT R3, R12, UR16, RZ, 0xc0, !PT ;  /* 0x000000100c037c12 */ /* 0x000fe2000f8ec0ff */
[----:B------:R-:W-:Y:S01]  /*3fb80*/  IMAD R9, R4, UR4, R9 ;  /* 0x0000000404097c24 */ /* 0x000fe2000f8e0209 */
[----:B------:R-:W-:Y:S01]  /*3fb90*/  ULDC UR4, c[0x0][0x600] ;  /* 0x0001800000047ab9 */ /* 0x000fe20000000800 */
[----:B------:R-:W-:Y:S02]  /*3fba0*/  IMAD.MOV.U32 R4, RZ, RZ, 0x1 ;  /* 0x00000001ff047424 */ /* 0x000fe400078e00ff */
[----:B------:R-:W-:-:S05]  /*3fbb0*/  IMAD R14, R14, UR4, R3 ;  /* 0x000000040e0e7c24 */ /* 0x000fca000f8e0203 */
[----:B------:R-:W-:Y:S02]  /*3fbc0*/  SEL R3, R14, R9, !P5 ;  /* 0x000000090e037207 */ /* 0x000fe40006800000 */
[----:B------:R-:W-:-:S07]  /*3fbd0*/  SEL R2, R9, R14, !P5 ;  /* 0x0000000e09027207 */ /* 0x000fce0006800000 */
.L_x_1065:
[----:B------:R-:W-:Y:S05]  /*3fbe0*/  BSYNC B1 ;  /* 0x0000000000017941 */ /* 0x000fea0003800000 */
.L_x_1064:
[----:B------:R-:W-:-:S13]  /*3fbf0*/  LOP3.LUT P1, RZ, R4, 0xff, RZ, 0xc0, !PT ;  /* 0x000000ff04ff7812 */ /* 0x000fda000782c0ff */
[----:B------:R-:W-:Y:S05]  /*3fc00*/  @P1 BRA `(.L_x_1068) ;  /* 0xfffffff4002c1947 */ /* 0x000fea000383ffff */
[----:B------:R-:W-:Y:S05]  /*3fc10*/  BSYNC B0 ;  /* 0x0000000000007941 */ /* 0x000fea0003800000 */
.L_x_1056:
[----:B------:R-:W-:-:S03]  /*3fc20*/  UMOV UR4, 0xffffffff ;  /* 0xffffffff00047882 */ /* 0x000fc60000000000 */
[----:B------:R-:W-:Y:S05]  /*3fc30*/  BRA.DIV UR4, `(.L_x_1069) ;  /* 0x0000000204d47947 */ /* 0x000fea000b800000 */
[----:B------:R-:W-:-:S13]  /*3fc40*/  ELECT P6, URZ, PT ;  /* 0x00000000003f782f */ /* 0x000fda00038c0000 */
.L_x_1081:
[----:B------:R-:W-:Y:S04]  /*3fc50*/  BSSY B0, `(.L_x_1070) ;  /* 0x000001a000007945 */ /* 0x000fe80003800000 */
[----:B------:R-:W-:Y:S05]  /*3fc60*/  @!P6 BRA `(.L_x_1071) ;  /* 0x000000000060e947 */ /* 0x000fea0003800000 */
[----:B------:R-:W2:Y:S02]  /*3fc70*/  LDL.LU R2, [R1+0x600] ;  /* 0x0006000001027983 */ /* 0x000ea40000300800 */
[----:B--2---:R-:W-:-:S04]  /*3fc80*/  LOP3.LUT R2, R2, 0x2, RZ, 0xfc, !PT ;  /* 0x0000000202027812 */ /* 0x004fc800078efcff */
[----:B------:R-:W-:-:S13]  /*3fc90*/  ISETP.NE.AND P0, PT, R2, 0x3, PT ;  /* 0x000000030200780c */ /* 0x000fda0003f05270 */
[----:B------:R-:W-:Y:S05]  /*3fca0*/  @!P0 BRA `(.L_x_1072) ;  /* 0x0000000000048947 */ /* 0x000fea0003800000 */
[----:B------:R-:W-:Y:S01]  /*3fcb0*/  BPT.TRAP 0x1 ;  /* 0x000000040000795c */ /* 0x000fe20000300000 */
.L_x_1072:
[----:B------:R-:W0:Y:S01]  /*3fcc0*/  S2R R3, SR_CgaCtaId ;  /* 0x0000000000037919 */ /* 0x000e220000008800 */
[----:B------:R-:W-:-:S04]  /*3fcd0*/  MOV R2, 0x400 ;  /* 0x0000040000027802 */ /* 0x000fc80000000f00 */
[----:B0-----:R-:W-:Y:S02]  /*3fce0*/  LEA R3, R3, R2, 0x18 ;  /* 0x0000000203037211 */ /* 0x001fe400078ec0ff */
[----:B------:R-:W-:-:S03]  /*3fcf0*/  SHF.L.U32 R2, R0, 0x1f, RZ ;  /* 0x0000001f00027819 */ /* 0x000fc600000006ff */
[----:B------:R-:W-:-:S04]  /*3fd00*/  VIADD R3, R3, 0x10 ;  /* 0x0000001003037836 */ /* 0x000fc80000000000 */
[----:B------:R-:W-:-:S04]  /*3fd10*/  IMAD R5, R6, 0x8, R3 ;  /* 0x0000000806057824 */ /* 0x000fc800078e0203 */
[----:B------:R-:W0:Y:S02]  /*3fd20*/  SYNCS.PHASECHK.TRANS64.TRYWAIT P0, [R5+URZ], R2 ;  /* 0x00000002050075a7 */ /* 0x000e24000800017f */
[----:B0-----:R-:W-:Y:S05]  /*3fd30*/  @!P0 BRA `(.L_x_1073) ;  /* 0x0000000000b48947 */ /* 0x001fea0003800000 */
.L_x_1082:
[----:B------:R-:W-:-:S04]  /*3fd40*/  IADD3 R6, R6, 0x1, RZ ;  /* 0x0000000106067810 */ /* 0x000fc80007ffe0ff */
[----:B------:R-:W-:-:S04]  /*3fd50*/  ISETP.NE.AND P0, PT, R6, 0x2, PT ;  /* 0x000000020600780c */ /* 0x000fc80003f05270 */
[----:B0-----:R-:W-:Y:S02]  /*3fd60*/  SEL R5, RZ, 0x1, P0 ;  /* 0x00000001ff057807 */ /* 0x001fe40000000000 */
[----:B------:R-:W-:Y:S02]  /*3fd70*/  SEL R6, R6, RZ, P0 ;  /* 0x000000ff06067207 */ /* 0x000fe40000000000 */
[----:B------:R-:W-:-:S03]  /*3fd80*/  LOP3.LUT R0, R0, R5, RZ, 0x3c, !PT ;  /* 0x0000000500007212 */ /* 0x000fc600078e3cff */
[----:B------:R-:W-:Y:S01]  /*3fd90*/  IMAD R3, R6, 0x8, R3 ;  /* 0x0000000806037824 */ /* 0x000fe200078e0203 */
[----:B------:R-:W-:-:S07]  /*3fda0*/  SHF.L.U32 R0, R0, 0x1f, RZ ;  /* 0x0000001f00007819 */ /* 0x000fce00000006ff */
.L_x_1074:
[----:B0-----:R0:W1:Y:S02]  /*3fdb0*/  SYNCS.PHASECHK.TRANS64.TRYWAIT P0, [R3+URZ], R0 ;  /* 0x00000000030075a7 */ /* 0x001064000800017f */
[----:B-1----:R-:W-:Y:S05]  /*3fdc0*/  @!P0 NANOSLEEP.SYNCS 0x989680 ;  /* 0x009896800000895d */ /* 0x002fea0003900000 */
[----:B------:R-:W1:Y:S02]  /*3fdd0*/  @!P0 SYNCS.PHASECHK.TRANS64 P0, [R3+URZ], R0 ;  /* 0x00000000030085a7 */ /* 0x000e64000800007f */
[----:B-1----:R-:W-:Y:S05]  /*3fde0*/  @!P0 BRA `(.L_x_1074) ;  /* 0xfffffffc00f08947 */ /* 0x002fea000383ffff */
.L_x_1071:
[----:B------:R-:W-:Y:S05]  /*3fdf0*/  BSYNC B0 ;  /* 0x0000000000007941 */ /* 0x000fea0003800000 */
.L_x_1070:
[----:B------:R-:W-:Y:S05]  /*3fe00*/  EXIT ;  /* 0x000000000000794d */ /* 0x000fea0003800000 */
.L_x_17:
[----:B-1----:R1:W4:Y:S02]  /*3fe10*/  SYNCS.PHASECHK.TRANS64.TRYWAIT P1, [R3+URZ], R0 ;  /* 0x00000000030075a7 */ /* 0x002324000802017f */
[----:B----4-:R-:W-:Y:S05]  /*3fe20*/  @!P1 NANOSLEEP.SYNCS 0x989680 ;  /* 0x009896800000995d */ /* 0x010fea0003900000 */
[----:B------:R-:W4:Y:S02]  /*3fe30*/  @!P1 SYNCS.PHASECHK.TRANS64 P1, [R3+URZ], R0 ;  /* 0x00000000030095a7 */ /* 0x000f24000802007f */
[----:B----4-:R-:W-:Y:S05]  /*3fe40*/  @!P1 BRA `(.L_x_17) ;  /* 0xfffffffc00f09947 */ /* 0x010fea000383ffff */
[----:B------:R-:W-:Y:S05]  /*3fe50*/  BRA `(.L_x_16) ;  /* 0xfffffc14000c7947 */ /* 0x000fea000383ffff */
.L_x_22:
[----:B--2---:R-:W-:-:S04]  /*3fe60*/  IMAD.U32 R5, RZ, RZ, UR9 ;  /* 0x00000009ff057e24 */ /* 0x004fc8000f8e00ff */
[----:B------:R2:W3:Y:S03]  /*3fe70*/  SYNCS.PHASECHK.TRANS64.TRYWAIT P1, [R5+URZ], R4 ;  /* 0x00000004050075a7 */ /* 0x0004e6000802017f */
[----:B---3--:R-:W-:Y:S05]  /*3fe80*/  @!P1 NANOSLEEP.SYNCS 0x989680 ;  /* 0x009896800000995d */ /* 0x008fea0003900000 */
[----:B------:R-:W3:Y:S02]  /*3fe90*/  @!P1 SYNCS.PHASECHK.TRANS64 P1, [R5+URZ], R4 ;  /* 0x00000004050095a7 */ /* 0x000ee4000802007f */
[----:B---3--:R-:W-:Y:S05]  /*3fea0*/  @!P1 BRA `(.L_x_22) ;  /* 0xfffffffc00ec9947 */ /* 0x008fea000383ffff */
[----:B------:R-:W-:Y:S05]  /*3feb0*/  BRA `(.L_x_21) ;  /* 0xfffffcd0004c7947 */ /* 0x000fea000383ffff */
.L_x_1057:
[----:B------:R-:W-:Y:S01]  /*3fec0*/  BSSY B1, `(.L_x_1075) ;  /* 0x0000006000017945 */ /* 0x000fe20003800000 */
[----:B------:R-:W-:-:S07]  /*3fed0*/  IMAD.MOV.U32 R15, RZ, RZ, -0x1 ;  /* 0xffffffffff0f7424 */ /* 0x000fce00078e00ff */
[----:B------:R-:W-:Y:S05]  /*3fee0*/  WARPSYNC.COLLECTIVE R15, `(.L_x_1076) ;  /* 0x000000000f0c7348 */ /* 0x000fea0003c00000 */
[----:B------:R-:W-:Y:S02]  /*3fef0*/  ELECT P6, UR62, PT ;  /* 0x00000000003e782f */ /* 0x000fe400038c0000 */
[----:B------:R-:W-:Y:S01]  /*3ff00*/  MOV R14, UR62 ;  /* 0x0000003e000e7c02 */ /* 0x000fe20008000f00 */
[----:B------:R-:W-:Y:S10]  /*3ff10*/  ENDCOLLECTIVE ;  /* 0x000000000000791b */ /* 0x000ff40003800000 */
.L_x_1076:
[----:B------:R-:W-:Y:S05]  /*3ff20*/  BSYNC B1 ;  /* 0x0000000000017941 */ /* 0x000fea0003800000 */
.L_x_1075:
[----:B------:R-:W-:Y:S05]  /*3ff30*/  BRA `(.L_x_1077) ;  /* 0xfffffff0006c7947 */ /* 0x000fea000383ffff */
.L_x_1060:
[----:B0-----:R0:W1:Y:S02]  /*3ff40*/  SYNCS.PHASECHK.TRANS64.TRYWAIT P1, [R13+URZ+0x10], R18 ;  /* 0x000010120d0075a7 */ /* 0x001064000802017f */
[----:B-1----:R-:W-:Y:S05]  /*3ff50*/  @!P1 NANOSLEEP.SYNCS 0x989680 ;  /* 0x009896800000995d */ /* 0x002fea0003900000 */
[----:B------:R-:W1:Y:S02]  /*3ff60*/  @!P1 SYNCS.PHASECHK.TRANS64 P1, [R13+URZ+0x10], R18 ;  /* 0x000010120d0095a7 */ /* 0x000e64000802007f */
[----:B-1----:R-:W-:Y:S05]  /*3ff70*/  @!P1 BRA `(.L_x_1060) ;  /* 0xfffffffc00f09947 */ /* 0x002fea000383ffff */
[----:B------:R-:W-:Y:S05]  /*3ff80*/  BRA `(.L_x_1078) ;  /* 0xfffffff0009c7947 */ /* 0x000fea000383ffff */
.L_x_1069:
[----:B------:R-:W-:Y:S01]  /*3ff90*/  BSSY B0, `(.L_x_1079) ;  /* 0x0000006000007945 */ /* 0x000fe20003800000 */
[----:B------:R-:W-:-:S07]  /*3ffa0*/  IMAD.MOV.U32 R15, RZ, RZ, -0x1 ;  /* 0xffffffffff0f7424 */ /* 0x000fce00078e00ff */
[----:B------:R-:W-:Y:S05]  /*3ffb0*/  WARPSYNC.COLLECTIVE R15, `(.L_x_1080) ;  /* 0x000000000f0c7348 */ /* 0x000fea0003c00000 */
[----:B------:R-:W-:Y:S02]  /*3ffc0*/  ELECT P6, UR62, PT ;  /* 0x00000000003e782f */ /* 0x000fe400038c0000 */
[----:B------:R-:W-:Y:S01]  /*3ffd0*/  MOV R14, UR62 ;  /* 0x0000003e000e7c02 */ /* 0x000fe20008000f00 */
[----:B------:R-:W-:Y:S10]  /*3ffe0*/  ENDCOLLECTIVE ;  /* 0x000000000000791b */ /* 0x000ff40003800000 */
.L_x_1080:
[----:B------:R-:W-:Y:S05]  /*3fff0*/  BSYNC B0 ;  /* 0x0000000000007941 */ /* 0x000fea0003800000 */
.L_x_1079:
[----:B------:R-:W-:Y:S05]  /*40000*/  BRA `(.L_x_1081) ;  /* 0xfffffffc00107947 */ /* 0x000fea000383ffff */
.L_x_1073:
[----:B0-----:R0:W1:Y:S02]  /*40010*/  SYNCS.PHASECHK.TRANS64.TRYWAIT P0, [R5+URZ], R2 ;  /* 0x00000002050075a7 */ /* 0x001064000800017f */
[----:B-1----:R-:W-:Y:S05]  /*40020*/  @!P0 NANOSLEEP.SYNCS 0x989680 ;  /* 0x009896800000895d */ /* 0x002fea0003900000 */
[----:B------:R-:W1:Y:S02]  /*40030*/  @!P0 SYNCS.PHASECHK.TRANS64 P0, [R5+URZ], R2 ;  /* 0x00000002050085a7 */ /* 0x000e64000800007f */
[----:B-1----:R-:W-:Y:S05]  /*40040*/  @!P0 BRA `(.L_x_1073) ;  /* 0xfffffffc00f08947 */ /* 0x002fea000383ffff */
[----:B------:R-:W-:Y:S05]  /*40050*/  BRA `(.L_x_1082) ;  /* 0xfffffffc00387947 */ /* 0x000fea000383ffff */
.L_x_1083:
[----:B------:R-:W-:-:S00]  /*40060*/  BRA `(.L_x_1083) ;  /* 0xfffffffc00fc7947 */ /* 0x000fc0000383ffff */
[----:B------:R-:W-:-:S00]  /*40070*/  NOP ;  /* 0x0000000000007918 */ /* 0x000fc00000000000 */
        /* <DEDUP_REMOVED lines=8> */
.L_x_1084:


//--------------------- .nv.global.init           --------------------------
	.section	.nv.global.init,"aw",@progbits
.nv.global.init:
	.type		$str$22,@object
	.size		$str$22,($str$23 - $str$22)
$str$22:
        /*0000*/ 	.byte	0x6b, 0x5f, 0x74, 0x69, 0x6c, 0x65, 0x5f, 0x63, 0x6f, 0x75, 0x6e, 0x74, 0x20, 0x3e, 0x3d, 0x20
        /*0010*/ 	.byte	0x31, 0x00
	.type		$str$23,@object
	.size		$str$23,(__unnamed_1 - $str$23)
$str$23:
        /*0012*/ 	.byte	0x2f, 0x74, 0x6d, 0x70, 0x2f, 0x63, 0x75, 0x74, 0x6c, 0x61, 0x73, 0x73, 0x5f, 0x73, 0x77, 0x65
        /*0022*/ 	.byte	0x65, 0x70, 0x5f, 0x73, 0x72, 0x63, 0x2f, 0x69, 0x6e, 0x63, 0x6c, 0x75, 0x64, 0x65, 0x2f, 0x63
        /*0032*/ 	.byte	0x75, 0x74, 0x6c, 0x61, 0x73, 0x73, 0x2f, 0x67, 0x65, 0x6d, 0x6d, 0x2f, 0x63, 0x6f, 0x6c, 0x6c
        /*0042*/ 	.byte	0x65, 0x63, 0x74, 0x69, 0x76, 0x65, 0x2f, 0x73, 0x6d, 0x39, 0x30, 0x5f, 0x6d, 0x6d, 0x61, 0x5f
        /*0052*/ 	.byte	0x74, 0x6d, 0x61, 0x5f, 0x67, 0x6d, 0x6d, 0x61, 0x5f, 0x73, 0x73, 0x5f, 0x77, 0x61, 0x72, 0x70
        /*0062*/ 	.byte	0x73, 0x70, 0x65, 0x63, 0x69, 0x61, 0x6c, 0x69, 0x7a, 0x65, 0x64, 0x2e, 0x68, 0x70, 0x70, 0x00
	.type		__unnamed_1,@object
	.size		__unnamed_1,(.L_0 - __unnamed_1)
__unnamed_1:
        /* <DEDUP_REMOVED lines=181> */
.L_0:


//--------------------- .nv.shared._ZN7cutlass13device_kernelINS_4gemm6kernel13GemmUniversalIN4cute5tupleIJiiiiEEENS1_10collective13CollectiveMmaINS1_34MainloopSm90TmaGmmaWarpSpecializedILi2ENS5_IJNS4_1CILi1EEESB_SB_EEENS1_35KernelTmaWarpSpecializedCooperativeEEENS5_IJNSA_ILi192EEENSA_ILi512EEENSA_ILi64EEEEEENS_6half_tENS5_IJlSB_lEEESJ_SK_NS4_8TiledMMAINS4_8MMA_AtomIJNS4_4SM904GMMA26MMA_64x256x16_F32F16F16_SSILNSO_5MajorE0ELSQ_0ELNSO_7ScaleInE1ELSR_1EEEEEENS4_6LayoutINS5_IJNSA_ILi2EEESB_SB_EEENS5_IJSB_NSA_ILi0EEESX_EEEEENS5_IJNS4_10UnderscoreES10_S10_EEEEENS4_13SM90_TMA_LOADENS4_14ComposedLayoutINS4_7SwizzleILi3ELi4ELi3EEENS4_18smem_ptr_flag_bitsILi16EEENSU_INS5_IJNSA_ILi8EEESH_EEENS5_IJSH_SB_EEEEEEEvNS4_8identityES13_S1D_vS1E_EENS_8epilogue10collective6detail29Sm90TmaWarpSpecializedAdapterINS1H_15DefaultEpilogueISJ_SK_SK_NS1G_6thread17LinearCombinationISJ_Li1EffLNS1L_9ScaleType4KindE0ELNS_15FloatRoundStyleE2ESJ_EENS1_15EpilogueDefaultEEEEEvvEEEEvNT_6ParamsE --------------------------
	.section	.nv.shared._ZN7cutlass13device_kernelINS_4gemm6kernel13GemmUniversalIN4cute5tupleIJiiiiEEENS1_10collective13CollectiveMmaINS1_34MainloopSm90TmaGmmaWarpSpecializedILi2ENS5_IJNS4_1CILi1EEESB_SB_EEENS1_35KernelTmaWarpSpecializedCooperativeEEENS5_IJNSA_ILi192EEENSA_ILi512EEENSA_ILi64EEEEEENS_6half_tENS5_IJlSB_lEEESJ_SK_NS4_8TiledMMAINS4_8MMA_AtomIJNS4_4SM904GMMA26MMA_64x256x16_F32F16F16_SSILNSO_5MajorE0ELSQ_0ELNSO_7ScaleInE1ELSR_1EEEEEENS4_6LayoutINS5_IJNSA_ILi2EEESB_SB_EEENS5_IJSB_NSA_ILi0EEESX_EEEEENS5_IJNS4_10UnderscoreES10_S10_EEEEENS4_13SM90_TMA_LOADENS4_14ComposedLayoutINS4_7SwizzleILi3ELi4ELi3EEENS4_18smem_ptr_flag_bitsILi16EEENSU_INS5_IJNSA_ILi8EEESH_EEENS5_IJSH_SB_EEEEEEEvNS4_8identityES13_S1D_vS1E_EENS_8epilogue10collective6detail29Sm90TmaWarpSpecializedAdapterINS1H_15DefaultEpilogueISJ_SK_SK_NS1G_6thread17LinearCombinationISJ_Li1EffLNS1L_9ScaleType4KindE0ELNS_15FloatRoundStyleE2ESJ_EENS1_15EpilogueDefaultEEEEEvvEEEEvNT_6ParamsE,"aw",@nobits
	.sectionflags	@""
	.align	16
	.zero		1024


//--------------------- .nv.shared.reserved.0     --------------------------
	.section	.nv.shared.reserved.0,"aw",@nobits
	.weak		__nv_reservedSMEM_offset_0_alias
	.size		__nv_reservedSMEM_offset_0_alias, 0, 0
	.other		__nv_reservedSMEM_offset_0_alias,@"STO_CUDA_RESERVED_SHARED STV_DEFAULT"
__nv_reservedSMEM_offset_0_alias:
	.zero		0


//--------------------- .nv.global                --------------------------
	.section	.nv.global,"aw",@nobits
.nv.global:
	.type		_ZN39_INTERNAL_bd8ec921_4_k_cu_ee98dc7d_79984cute1_E,@object
	.size		_ZN39_INTERNAL_bd8ec921_4_k_cu_ee98dc7d_79984cute1_E,(_ZN39_INTERNAL_bd8ec921_4_k_cu_ee98dc7d_79984cuda3std3__45__cpo6cbeginE - _ZN39_INTERNAL_bd8ec921_4_k_cu_ee98dc7d_79984cute1_E)
_ZN39_INTERNAL_bd8ec921_4_k_cu_ee98dc7d_79984cute1_E:
	.zero		1
	.type		_ZN39_INTERNAL_bd8ec921_4_k_cu_ee98dc7d_79984cuda3std3__45__cpo6cbeginE,@object
	.size		_ZN39_INTERNAL_bd8ec921_4_k_cu_ee98dc7d_79984cuda3std3__45__cpo6cbeginE,(_ZN39_INTERNAL_bd8ec921_4_k_cu_ee98dc7d_79984cuda3std3__48in_placeE - _ZN39_INTERNAL_bd8ec921_4_k_cu_ee98dc7d_79984cuda3std3__45__cpo6cbeginE)
_ZN39_INTERNAL_bd8ec921_4_k_cu_ee98dc7d_79984cuda3std3__45__cpo6cbeginE:
	.zero		1
	.type		_ZN39_INTERNAL_bd8ec921_4_k_cu_ee98dc7d_79984cuda3std3__48in_placeE,@object
	.size		_ZN39_INTERNAL_bd8ec921_4_k_cu_ee98dc7d_79984cuda3std3__48in_placeE,(_ZN39_INTERNAL_bd8ec921_4_k_cu_ee98dc7d_79984cuda3std6ranges3__45__cpo9iter_moveE - _ZN39_INTERNAL_bd8ec921_4_k_cu_ee98dc7d_79984cuda3std3__48in_placeE)
_ZN39_INTERNAL_bd8ec921_4_k_cu_ee98dc7d_79984cuda3std3__48in_placeE:
	.zero		1
	.type		_ZN39_INTERNAL_bd8ec921_4_k_cu_ee98dc7d_79984cuda3std6ranges3__45__cpo9iter_moveE,@object
	.size		_ZN39_INTERNAL_bd8ec921_4_k_cu_ee98dc7d_79984cuda3std6ranges3__45__cpo9iter_moveE,(_ZN39_INTERNAL_bd8ec921_4_k_cu_ee98dc7d_79984cuda3std3__45__cpo5beginE - _ZN39_INTERNAL_bd8ec921_4_k_cu_ee98dc7d_79984cuda3std6ranges3__45__cpo9iter_moveE)
_ZN39_INTERNAL_bd8ec921_4_k_cu_ee98dc7d_79984cuda3std6ranges3__45__cpo9iter_moveE:
	.zero		1
	.type		_ZN39_INTERNAL_bd8ec921_4_k_cu_ee98dc7d_79984cuda3std3__45__cpo5beginE,@object
	.size		_ZN39_INTERNAL_bd8ec921_4_k_cu_ee98dc7d_79984cuda3std3__45__cpo5beginE,(_ZN39_INTERNAL_bd8ec921_4_k_cu_ee98dc7d_79984cuda3std3__441_GLOBAL__N__bd8ec921_4_k_cu_ee98dc7d_79986ignoreE - _ZN39_INTERNAL_bd8ec921_4_k_cu_ee98dc7d_79984cuda3std3__45__cpo5beginE)
_ZN39_INTERNAL_bd8ec921_4_k_cu_ee98dc7d_79984cuda3std3__45__cpo5beginE:
	.zero		1
	.type		_ZN39_INTERNAL_bd8ec921_4_k_cu_ee98dc7d_79984cuda3std3__441_GLOBAL__N__bd8ec921_4_k_cu_ee98dc7d_79986ignoreE,@object
	.size		_ZN39_INTERNAL_bd8ec921_4_k_cu_ee98dc7d_79984cuda3std3__441_GLOBAL__N__bd8ec921_4_k_cu_ee98dc7d_79986ignoreE,(_ZN39_INTERNAL_bd8ec921_4_k_cu_ee98dc7d_79984cute7productE - _ZN39_INTERNAL_bd8ec921_4_k_cu_ee98dc7d_79984cuda3std3__441_GLOBAL__N__bd8ec921_4_k_cu_ee98dc7d_79986ignoreE)
_ZN39_INTERNAL_bd8ec921_4_k_cu_ee98dc7d_79984cuda3std3__441_GLOBAL__N__bd8ec921_4_k_cu_ee98dc7d_79986ignoreE:
	.zero		1
	.type		_ZN39_INTERNAL_bd8ec921_4_k_cu_ee98dc7d_79984cute7productE,@object
	.size		_ZN39_INTERNAL_bd8ec921_4_k_cu_ee98dc7d_79984cute7productE,(_ZN39_INTERNAL_bd8ec921_4_k_cu_ee98dc7d_79984cuda3std3__45__cpo3endE - _ZN39_INTERNAL_bd8ec921_4_k_cu_ee98dc7d_79984cute7productE)
_ZN39_INTERNAL_bd8ec921_4_k_cu_ee98dc7d_79984cute7productE:
	.zero		1
	.type		_ZN39_INTERNAL_bd8ec921_4_k_cu_ee98dc7d_79984cuda3std3__45__cpo3endE,@object
	.size		_ZN39_INTERNAL_bd8ec921_4_k_cu_ee98dc7d_79984cuda3std3__45__cpo3endE,(_ZN39_INTERNAL_bd8ec921_4_k_cu_ee98dc7d_79984cuda3std3__419piecewise_constructE - _ZN39_INTERNAL_bd8ec921_4_k_cu_ee98dc7d_79984cuda3std3__45__cpo3endE)
_ZN39_INTERNAL_bd8ec921_4_k_cu_ee98dc7d_79984cuda3std3__45__cpo3endE:
	.zero		1
	.type		_ZN39_INTERNAL_bd8ec921_4_k_cu_ee98dc7d_79984cuda3std3__419piecewise_constructE,@object
	.size		_ZN39_INTERNAL_bd8ec921_4_k_cu_ee98dc7d_79984cuda3std3__419piecewise_constructE,(_ZN39_INTERNAL_bd8ec921_4_k_cu_ee98dc7d_79984cuda3std3__45__cpo4cendE - _ZN39_INTERNAL_bd8ec921_4_k_cu_ee98dc7d_79984cuda3std3__419piecewise_constructE)
_ZN39_INTERNAL_bd8ec921_4_k_cu_ee98dc7d_79984cuda3std3__419piecewise_constructE:
	.zero		1
	.type		_ZN39_INTERNAL_bd8ec921_4_k_cu_ee98dc7d_79984cuda3std3__45__cpo4cendE,@object
	.size		_ZN39_INTERNAL_bd8ec921_4_k_cu_ee98dc7d_79984cuda3std3__45__cpo4cendE,(_ZN39_INTERNAL_bd8ec921_4_k_cu_ee98dc7d_79984cuda3std6ranges3__45__cpo4swapE - _ZN39_INTERNAL_bd8ec921_4_k_cu_ee98dc7d_79984cuda3std3__45__cpo4cendE)
_ZN39_INTERNAL_bd8ec921_4_k_cu_ee98dc7d_79984cuda3std3__45__cpo4cendE:
	.zero		1
	.type		_ZN39_INTERNAL_bd8ec921_4_k_cu_ee98dc7d_79984cuda3std6ranges3__45__cpo4swapE,@object
	.size		_ZN39_INTERNAL_bd8ec921_4_k_cu_ee98dc7d_79984cuda3std6ranges3__45__cpo4swapE,(.L_8 - _ZN39_INTERNAL_bd8ec921_4_k_cu_ee98dc7d_79984cuda3std6ranges3__45__cpo4swapE)
_ZN39_INTERNAL_bd8ec921_4_k_cu_ee98dc7d_79984cuda3std6ranges3__45__cpo4swapE:
	.zero		1
.L_8:


//--------------------- .nv.constant0._ZN7cutlass13device_kernelINS_4gemm6kernel13GemmUniversalIN4cute5tupleIJiiiiEEENS1_10collective13CollectiveMmaINS1_34MainloopSm90TmaGmmaWarpSpecializedILi2ENS5_IJNS4_1CILi1EEESB_SB_EEENS1_35KernelTmaWarpSpecializedCooperativeEEENS5_IJNSA_ILi192EEENSA_ILi512EEENSA_ILi64EEEEEENS_6half_tENS5_IJlSB_lEEESJ_SK_NS4_8TiledMMAINS4_8MMA_AtomIJNS4_4SM904GMMA26MMA_64x256x16_F32F16F16_SSILNSO_5MajorE0ELSQ_0ELNSO_7ScaleInE1ELSR_1EEEEEENS4_6LayoutINS5_IJNSA_ILi2EEESB_SB_EEENS5_IJSB_NSA_ILi0EEESX_EEEEENS5_IJNS4_10UnderscoreES10_S10_EEEEENS4_13SM90_TMA_LOADENS4_14ComposedLayoutINS4_7SwizzleILi3ELi4ELi3EEENS4_18smem_ptr_flag_bitsILi16EEENSU_INS5_IJNSA_ILi8EEESH_EEENS5_IJSH_SB_EEEEEEEvNS4_8identityES13_S1D_vS1E_EENS_8epilogue10collective6detail29Sm90TmaWarpSpecializedAdapterINS1H_15DefaultEpilogueISJ_SK_SK_NS1G_6thread17LinearCombinationISJ_Li1EffLNS1L_9ScaleType4KindE0ELNS_15FloatRoundStyleE2ESJ_EENS1_15EpilogueDefaultEEEEEvvEEEEvNT_6ParamsE --------------------------
	.section	.nv.constant0._ZN7cutlass13device_kernelINS_4gemm6kernel13GemmUniversalIN4cute5tupleIJiiiiEEENS1_10collective13CollectiveMmaINS1_34MainloopSm90TmaGmmaWarpSpecializedILi2ENS5_IJNS4_1CILi1EEESB_SB_EEENS1_35KernelTmaWarpSpecializedCooperativeEEENS5_IJNSA_ILi192EEENSA_ILi512EEENSA_ILi64EEEEEENS_6half_tENS5_IJlSB_lEEESJ_SK_NS4_8TiledMMAINS4_8MMA_AtomIJNS4_4SM904GMMA26MMA_64x256x16_F32F16F16_SSILNSO_5MajorE0ELSQ_0ELNSO_7ScaleInE1ELSR_1EEEEEENS4_6LayoutINS5_IJNSA_ILi2EEESB_SB_EEENS5_IJSB_NSA_ILi0EEESX_EEEEENS5_IJNS4_10UnderscoreES10_S10_EEEEENS4_13SM90_TMA_LOADENS4_14ComposedLayoutINS4_7SwizzleILi3ELi4ELi3EEENS4_18smem_ptr_flag_bitsILi16EEENSU_INS5_IJNSA_ILi8EEESH_EEENS5_IJSH_SB_EEEEEEEvNS4_8identityES13_S1D_vS1E_EENS_8epilogue10collective6detail29Sm90TmaWarpSpecializedAdapterINS1H_15DefaultEpilogueISJ_SK_SK_NS1G_6thread17LinearCombinationISJ_Li1EffLNS1L_9ScaleType4KindE0ELNS_15FloatRoundStyleE2ESJ_EENS1_15EpilogueDefaultEEEEEvvEEEEvNT_6ParamsE,"a",@progbits
	.sectionflags	@""
	.align	4
.nv.constant0._ZN7cutlass13device_kernelINS_4gemm6kernel13GemmUniversalIN4cute5tupleIJiiiiEEENS1_10collective13CollectiveMmaINS1_34MainloopSm90TmaGmmaWarpSpecializedILi2ENS5_IJNS4_1CILi1EEESB_SB_EEENS1_35KernelTmaWarpSpecializedCooperativeEEENS5_IJNSA_ILi192EEENSA_ILi512EEENSA_ILi64EEEEEENS_6half_tENS5_IJlSB_lEEESJ_SK_NS4_8TiledMMAINS4_8MMA_AtomIJNS4_4SM904GMMA26MMA_64x256x16_F32F16F16_SSILNSO_5MajorE0ELSQ_0ELNSO_7ScaleInE1ELSR_1EEEEEENS4_6LayoutINS5_IJNSA_ILi2EEESB_SB_EEENS5_IJSB_NSA_ILi0EEESX_EEEEENS5_IJNS4_10UnderscoreES10_S10_EEEEENS4_13SM90_TMA_LOADENS4_14ComposedLayoutINS4_7SwizzleILi3ELi4ELi3EEENS4_18smem_ptr_flag_bitsILi16EEENSU_INS5_IJNSA_ILi8EEESH_EEENS5_IJSH_SB_EEEEEEEvNS4_8identityES13_S1D_vS1E_EENS_8epilogue10collective6detail29Sm90TmaWarpSpecializedAdapterINS1H_15DefaultEpilogueISJ_SK_SK_NS1G_6thread17LinearCombinationISJ_Li1EffLNS1L_9ScaleType4KindE0ELNS_15FloatRoundStyleE2ESJ_EENS1_15EpilogueDefaultEEEEEvvEEEEvNT_6ParamsE:
	.zero		1664


//--------------------- SYMBOLS --------------------------

	.type		.nv.reservedSmem.offset0,@object
	.size		.nv.reservedSmem.offset0,0x4
	.type		__assertfail,@function
